	.target	sm_86

	.elftype	@"ET_EXEC"


//--------------------- .note.nv.tkinfo           --------------------------
	.section	.note.nv.tkinfo,"",@"SHT_NOTE"
	.sectionflags	@"SHF_NOTE_NV_TKINFO"
	.tkinfo
        /*0018*/ 	.word	0x00000002
        /*0030*/ 	.string	""
        /*0030*/ 	.string	"ptxas"
        /*0030*/ 	.string	"Cuda compilation tools, release 13.1, V13.1.80"
        /*0030*/ 	.string	"Build cuda_13.1.r13.1/compiler.36836380_0"
        /*0030*/ 	.string	"-v  -arch sm_86 "



//--------------------- .note.nv.cuinfo           --------------------------
	.section	.note.nv.cuinfo,"",@"SHT_NOTE"
	.sectionflags	@"SHF_NOTE_NV_CUINFO"
        /*0018*/ 	.short	0x0002
        /*001a*/ 	.short	0x0050
        /*001c*/ 	.short	0x0083
	.zero		2


//--------------------- .nv.info                  --------------------------
	.section	.nv.info,"",@"SHT_CUDA_INFO"
	.align	4


	//----- nvinfo : EIATTR_REGCOUNT
	.align		4
        /*0000*/ 	.byte	0x04, 0x2f
        /*0002*/ 	.short	(.L_1 - .L_0)
	.align		4
.L_0:
        /*0004*/ 	.word	index@(gemm_mma_kernel)
        /*0008*/ 	.word	0x00000069


	//----- nvinfo : EIATTR_FRAME_SIZE
	.align		4
.L_1:
        /*000c*/ 	.byte	0x04, 0x11
        /*000e*/ 	.short	(.L_3 - .L_2)
	.align		4
.L_2:
        /*0010*/ 	.word	index@(gemm_mma_kernel)
        /*0014*/ 	.word	0x00000000


	//----- nvinfo : EIATTR_MIN_STACK_SIZE
	.align		4
.L_3:
        /*0018*/ 	.byte	0x04, 0x12
        /*001a*/ 	.short	(.L_5 - .L_4)
	.align		4
.L_4:
        /*001c*/ 	.word	index@(gemm_mma_kernel)
        /*0020*/ 	.word	0x00000000
.L_5:


//--------------------- .nv.info.gemm_mma_kernel  --------------------------
	.section	.nv.info.gemm_mma_kernel,"",@"SHT_CUDA_INFO"
	.sectionflags	@""
	.align	4


	//----- nvinfo : EIATTR_CUDA_API_VERSION
	.align		4
        /*0000*/ 	.byte	0x04, 0x37
        /*0002*/ 	.short	(.L_7 - .L_6)
.L_6:
        /*0004*/ 	.word	0x00000083


	//----- nvinfo : EIATTR_SW2861232_WAR
	.align		4
.L_7:
        /*0008*/ 	.byte	0x01, 0x35
	.zero		2


	//----- nvinfo : EIATTR_PARAM_CBANK
	.align		4
        /*000c*/ 	.byte	0x04, 0x0a
        /*000e*/ 	.short	(.L_9 - .L_8)
	.align		4
.L_8:
        /*0010*/ 	.word	index@(.nv.constant0.gemm_mma_kernel)
        /*0014*/ 	.short	0x0160
        /*0016*/ 	.short	0x0024


	//----- nvinfo : EIATTR_CBANK_PARAM_SIZE
	.align		4
.L_9:
        /*0018*/ 	.byte	0x03, 0x19
        /*001a*/ 	.short	0x0024


	//----- nvinfo : EIATTR_KPARAM_INFO
	.align		4
        /*001c*/ 	.byte	0x04, 0x17
        /*001e*/ 	.short	(.L_11 - .L_10)
.L_10:
        /*0020*/ 	.word	0x00000000
        /*0024*/ 	.short	0x0005
        /*0026*/ 	.short	0x0020
        /*0028*/ 	.byte	0x00, 0xf0, 0x11, 0x00


	//----- nvinfo : EIATTR_KPARAM_INFO
	.align		4
.L_11:
        /*002c*/ 	.byte	0x04, 0x17
        /*002e*/ 	.short	(.L_13 - .L_12)
.L_12:
        /*0030*/ 	.word	0x00000000
        /*0034*/ 	.short	0x0004
        /*0036*/ 	.short	0x001c
        /*0038*/ 	.byte	0x00, 0xf0, 0x11, 0x00


	//----- nvinfo : EIATTR_KPARAM_INFO
	.align		4
.L_13:
        /*003c*/ 	.byte	0x04, 0x17
        /*003e*/ 	.short	(.L_15 - .L_14)
.L_14:
        /*0040*/ 	.word	0x00000000
        /*0044*/ 	.short	0x0003
        /*0046*/ 	.short	0x0018
        /*0048*/ 	.byte	0x00, 0xf0, 0x11, 0x00


	//----- nvinfo : EIATTR_KPARAM_INFO
	.align		4
.L_15:
        /*004c*/ 	.byte	0x04, 0x17
        /*004e*/ 	.short	(.L_17 - .L_16)
.L_16:
        /*0050*/ 	.word	0x00000000
        /*0054*/ 	.short	0x0002
        /*0056*/ 	.short	0x0010
        /*0058*/ 	.byte	0x00, 0xf0, 0x21, 0x00


	//----- nvinfo : EIATTR_KPARAM_INFO
	.align		4
.L_17:
        /*005c*/ 	.byte	0x04, 0x17
        /*005e*/ 	.short	(.L_19 - .L_18)
.L_18:
        /*0060*/ 	.word	0x00000000
        /*0064*/ 	.short	0x0001
        /*0066*/ 	.short	0x0008
        /*0068*/ 	.byte	0x00, 0xf0, 0x21, 0x00


	//----- nvinfo : EIATTR_KPARAM_INFO
	.align		4
.L_19:
        /*006c*/ 	.byte	0x04, 0x17
        /*006e*/ 	.short	(.L_21 - .L_20)
.L_20:
        /*0070*/ 	.word	0x00000000
        /*0074*/ 	.short	0x0000
        /*0076*/ 	.short	0x0000
        /*0078*/ 	.byte	0x00, 0xf0, 0x21, 0x00


	//----- nvinfo : EIATTR_WMMA_USED
	.align		4
.L_21:
        /*007c*/ 	.byte	0x01, 0x2b
	.zero		2


	//----- nvinfo : EIATTR_MAXREG_COUNT
	.align		4
        /*0080*/ 	.byte	0x03, 0x1b
        /*0082*/ 	.short	0x00a8


	//----- nvinfo : EIATTR_NUM_BARRIERS
	.align		4
        /*0084*/ 	.byte	0x02, 0x4c
        /*0086*/ 	.byte	0x01
	.zero		1


	//----- nvinfo : EIATTR_MERCURY_ISA_VERSION
	.align		4
        /*0088*/ 	.byte	0x03, 0x5f
        /*008a*/ 	.short	0x0000


	//----- nvinfo : EIATTR_INSTR_REG_MAP
	.align		4
        /*008c*/ 	.byte	0x04, 0x40
        /*008e*/ 	.short	(.L_23 - .L_22)
.L_22:
        /*0090*/ 	.word	0x000005e0
        /*0094*/ 	.byte	0x02
        /*0095*/ 	.byte	0x02
        /*0096*/ 	.short	0x000d
        /*0098*/ 	.word	0xffffffff
        /*009c*/ 	.byte	0xe0, 0x0a, 0x00, 0x00, 0x02, 0x02, 0x0d, 0x00, 0xff, 0xff, 0xff, 0xff, 0x50, 0x10, 0x00, 0x00
        /*00ac*/ 	.byte	0x02, 0x02, 0x07, 0x00, 0xff, 0xff, 0xff, 0xff, 0x20, 0x27, 0x00, 0x00, 0x02, 0x02, 0x1e, 0x00
        /*00bc*/ 	.byte	0xff, 0xff, 0xff, 0xff


	//----- nvinfo : EIATTR_MBARRIER_INSTR_OFFSETS
	.align		4
.L_23:
        /*00c0*/ 	.byte	0x04, 0x39
        /*00c2*/ 	.short	(.L_25 - .L_24)


	//   ....[0]....
.L_24:
        /*00c4*/ 	.word	0x00000120
        /*00c8*/ 	.word	0x000000ff
        /*00cc*/ 	.word	0x00000000
        /*00d0*/ 	.short	0x0100
        /*00d2*/ 	.byte	0x3f
	.zero		1


	//   ....[1]....
        /*00d4*/ 	.word	0x00000130
        /*00d8*/ 	.word	0x000000ff
        /*00dc*/ 	.word	0x00000008
        /*00e0*/ 	.short	0x0100
        /*00e2*/ 	.byte	0x3f
	.zero		1


	//   ....[2]....
        /*00e4*/ 	.word	0x00000140
        /*00e8*/ 	.word	0x000000ff
        /*00ec*/ 	.word	0x00000010
        /*00f0*/ 	.short	0x0100
        /*00f2*/ 	.byte	0x3f
	.zero		1


	//   ....[3]....
        /*00f4*/ 	.word	0x00000150
        /*00f8*/ 	.word	0x000000ff
        /*00fc*/ 	.word	0x00000018
        /*0100*/ 	.short	0x0100
        /*0102*/ 	.byte	0x3f
	.zero		1


	//   ....[4]....
        /*0104*/ 	.word	0x000005e0
        /*0108*/ 	.word	0x000000ff
        /*010c*/ 	.word	0x00000004
        /*0110*/ 	.short	0x0105
        /*0112*/ 	.byte	0x3f
	.zero		1


	//   ....[5]....
        /*0114*/ 	.word	0x00000a80
        /*0118*/ 	.word	0x000000ff
        /*011c*/ 	.word	0x00000010
        /*0120*/ 	.short	0x0101
        /*0122*/ 	.byte	0x3f
	.zero		1


	//   ....[6]....
        /*0124*/ 	.word	0x00000ae0
        /*0128*/ 	.word	0x000000ff
        /*012c*/ 	.word	0x0000000c
        /*0130*/ 	.short	0x0105
        /*0132*/ 	.byte	0x3f
	.zero		1


	//   ....[7]....
        /*0134*/ 	.word	0x00000f90
        /*0138*/ 	.word	0x000000ff
        /*013c*/ 	.word	0x00000018
        /*0140*/ 	.short	0x0101
        /*0142*/ 	.byte	0x3f
	.zero		1


	//   ....[8]....
        /*0144*/ 	.word	0x00001050
        /*0148*/ 	.word	0x00000003
        /*014c*/ 	.word	0x00000004
        /*0150*/ 	.short	0x0105
        /*0152*/ 	.byte	0x3f
	.zero		1


	//   ....[9]....
        /*0154*/ 	.word	0x00001740
        /*0158*/ 	.word	0x00000003
        /*015c*/ 	.word	0x00000010
        /*0160*/ 	.short	0x0101
        /*0162*/ 	.byte	0x3f
	.zero		1


	//   ....[10]....
        /*0164*/ 	.word	0x00002720
        /*0168*/ 	.word	0x0000001f
        /*016c*/ 	.word	0x00000004
        /*0170*/ 	.short	0x0105
        /*0172*/ 	.byte	0x3f
	.zero		1


	//   ....[11]....
        /*0174*/ 	.word	0x00003c10
        /*0178*/ 	.word	0x0000001c
        /*017c*/ 	.word	0x00000000
        /*0180*/ 	.short	0x0101
        /*0182*/ 	.byte	0x3f
	.zero		1


	//----- nvinfo : EIATTR_NUM_MBARRIERS
	.align		4
.L_25:
        /*0184*/ 	.byte	0x03, 0x38
        /*0186*/ 	.short	0x0004


	//----- nvinfo : EIATTR_EXIT_INSTR_OFFSETS
	.align		4
        /*0188*/ 	.byte	0x04, 0x1c
        /*018a*/ 	.short	(.L_27 - .L_26)


	//   ....[0]....
.L_26:
        /*018c*/ 	.word	0x00002160


	//   ....[1]....
        /*0190*/ 	.word	0x000022a0


	//   ....[2]....
        /*0194*/ 	.word	0x000022d0


	//   ....[3]....
        /*0198*/ 	.word	0x00003c50


	//----- nvinfo : EIATTR_MAX_THREADS
	.align		4
.L_27:
        /*019c*/ 	.byte	0x04, 0x05
        /*019e*/ 	.short	(.L_29 - .L_28)
.L_28:
        /*01a0*/ 	.word	0x00000120
        /*01a4*/ 	.word	0x00000001
        /*01a8*/ 	.word	0x00000001


	//----- nvinfo : EIATTR_CRS_STACK_SIZE
	.align		4
.L_29:
        /*01ac*/ 	.byte	0x04, 0x1e
        /*01ae*/ 	.short	(.L_31 - .L_30)
.L_30:
        /*01b0*/ 	.word	0x00000000
.L_31:


//--------------------- .nv.callgraph             --------------------------
	.section	.nv.callgraph,"",@"SHT_CUDA_CALLGRAPH"
	.align	4
	.sectionentsize	8
	.align		4
        /*0000*/ 	.word	0x00000000
	.align		4
        /*0004*/ 	.word	0xffffffff
	.align		4
        /*0008*/ 	.word	0x00000000
	.align		4
        /*000c*/ 	.word	0xfffffffe
	.align		4
        /*0010*/ 	.word	0x00000000
	.align		4
        /*0014*/ 	.word	0xfffffffd
	.align		4
        /*0018*/ 	.word	0x00000000
	.align		4
        /*001c*/ 	.word	0xfffffffc


//--------------------- .nv.rel.action            --------------------------
	.section	.nv.rel.action,"",@"SHT_CUDA_RELOCINFO"
	.align	8
	.sectionentsize	8
        /*0000*/ 	.byte	0x73, 0x00, 0x00, 0x00, 0x00, 0x00, 0x00, 0x00, 0x00, 0x00, 0x00, 0x11, 0x25, 0x00, 0x05, 0x36


//--------------------- .nv.constant0.gemm_mma_kernel --------------------------
	.section	.nv.constant0.gemm_mma_kernel,"a",@progbits
	.sectionflags	@""
	.align	4
.nv.constant0.gemm_mma_kernel:
	.zero		388


//--------------------- .text.gemm_mma_kernel     --------------------------
	.section	.text.gemm_mma_kernel,"ax",@progbits
	.sectioninfo	@"SHI_REGISTERS=105"
	.align	128
        .global         gemm_mma_kernel
        .type           gemm_mma_kernel,@function
        .size           gemm_mma_kernel,(.L_x_44 - gemm_mma_kernel)
        .other          gemm_mma_kernel,@"STO_CUDA_ENTRY STV_DEFAULT"
gemm_mma_kernel:
.text.gemm_mma_kernel:
[----:B------:R-:W-:Y:S02]  /*0000*/  IMAD.MOV.U32 R1, RZ, RZ, c[0x0][0x28] ;  /* 0x00000a00ff017624 */ /* 0x000fe400078e00ff */
[----:B------:R-:W1:Y:S01]  /*0010*/  S2R R2, SR_TID.X ;  /* 0x0000000000027919 */ /* 0x000e620000002100 */
[----:B------:R-:W-:Y:S01]  /*0020*/  IMAD.MOV.U32 R0, RZ, RZ, 0x1f ;  /* 0x0000001fff007424 */ /* 0x000fe200078e00ff */
[----:B------:R-:W-:Y:S02]  /*0030*/  ULDC.64 UR4, c[0x0][0x118] ;  /* 0x0000460000047ab9 */ /* 0x000fe40000000a00 */
[----:B------:R-:W2:Y:S02]  /*0040*/  S2R R5, SR_CTAID.X ;  /* 0x0000000000057919 */ /* 0x000ea40000002500 */
[----:B------:R-:W-:Y:S02]  /*0050*/  IADD3 R0, R0, c[0x0][0x180], RZ ;  /* 0x0000600000007a10 */ /* 0x000fe40007ffe0ff */
[----:B------:R-:W3:Y:S02]  /*0060*/  S2R R4, SR_CTAID.Y ;  /* 0x0000000000047919 */ /* 0x000ee40000002600 */
[----:B------:R-:W-:-:S04]  /*0070*/  SHF.R.S32.HI R3, RZ, 0x1f, R0 ;  /* 0x0000001fff037819 */ /* 0x000fc80000011400 */
[----:B------:R-:W-:-:S04]  /*0080*/  LEA.HI R3, R3, R0, RZ, 0x5 ;  /* 0x0000000003037211 */ /* 0x000fc800078f28ff */
[----:B------:R-:W-:Y:S02]  /*0090*/  SHF.R.S32.HI R3, RZ, 0x5, R3 ;  /* 0x00000005ff037819 */ /* 0x000fe40000011403 */
[----:B-1----:R-:W-:Y:S02]  /*00a0*/  ISETP.NE.AND P0, PT, R2, RZ, PT ;  /* 0x000000ff0200720c */ /* 0x002fe40003f05270 */
[----:B------:R-:W-:Y:S01]  /*00b0*/  SHF.R.S32.HI R11, RZ, 0x1f, R2 ;  /* 0x0000001fff0b7819 */ /* 0x000fe20000011402 */
[----:B--2---:R-:W-:-:S03]  /*00c0*/  IMAD.SHL.U32 R0, R5, 0x80, RZ ;  /* 0x0000008005007824 */ /* 0x004fc600078e00ff */
[----:B------:R-:W-:-:S07]  /*00d0*/  LEA.HI R5, R11, R2, RZ, 0x5 ;  /* 0x000000020b057211 */ /* 0x000fce00078f28ff */
[----:B------:R-:W-:Y:S02]  /*00e0*/  @!P0 IMAD.MOV.U32 R6, RZ, RZ, 0x3fffffe0 ;  /* 0x3fffffe0ff068424 */ /* 0x000fe400078e00ff */
[----:B------:R-:W-:Y:S02]  /*00f0*/  @!P0 IMAD.MOV.U32 R7, RZ, RZ, 0x7fffffe0 ;  /* 0x7fffffe0ff078424 */ /* 0x000fe400078e00ff */
[----:B------:R-:W-:Y:S02]  /*0100*/  @!P0 IMAD.MOV.U32 R8, RZ, RZ, 0x3fffff00 ;  /* 0x3fffff00ff088424 */ /* 0x000fe400078e00ff */
[----:B------:R-:W-:Y:S01]  /*0110*/  @!P0 IMAD.MOV.U32 R9, RZ, RZ, 0x7fffff00 ;  /* 0x7fffff00ff098424 */ /* 0x000fe200078e00ff */
[----:B------:R1:W-:Y:S04]  /*0120*/  @!P0 STS.64 [RZ], R6 ;  /* 0x00000006ff008388 */ /* 0x0003e80000000a00 */
[----:B------:R1:W-:Y:S04]  /*0130*/  @!P0 STS.64 [0x8], R6 ;  /* 0x00000806ff008388 */ /* 0x0003e80000000a00 */
[----:B------:R1:W-:Y:S04]  /*0140*/  @!P0 STS.64 [0x10], R8 ;  /* 0x00001008ff008388 */ /* 0x0003e80000000a00 */
[----:B------:R1:W-:Y:S04]  /*0150*/  @!P0 STS.64 [0x18], R8 ;  /* 0x00001808ff008388 */ /* 0x0003e80000000a00 */
[----:B------:R-:W-:Y:S01]  /*0160*/  BAR.SYNC.DEFER_BLOCKING 0x0 ;  /* 0x0000000000007b1d */ /* 0x000fe20000010000 */
[----:B------:R-:W-:-:S13]  /*0170*/  ISETP.GE.AND P0, PT, R2, 0x20, PT ;  /* 0x000000200200780c */ /* 0x000fda0003f06270 */
[----:B------:R-:W-:Y:S05]  /*0180*/  @!P0 BRA `(.L_x_0) ;  /* 0x0000212000008947 */ /* 0x000fea0003800000 */
[----:B-1-3--:R-:W-:Y:S01]  /*0190*/  IMAD.MOV.U32 R4, RZ, RZ, c[0x0][0x180] ;  /* 0x00006000ff047624 */ /* 0x00afe200078e00ff */
[----:B------:R-:W-:Y:S01]  /*01a0*/  LEA.HI.SX32 R2, R5, 0xffffffff, 0x1b ;  /* 0xffffffff05027811 */ /* 0x000fe200078fdaff */
[----:B------:R-:W-:Y:S01]  /*01b0*/  CS2R R62, SRZ ;  /* 0x00000000003e7805 */ /* 0x000fe2000001ff00 */
[----:B------:R-:W-:Y:S01]  /*01c0*/  CS2R R66, SRZ ;  /* 0x0000000000427805 */ /* 0x000fe2000001ff00 */
[----:B------:R-:W-:Y:S01]  /*01d0*/  CS2R R72, SRZ ;  /* 0x0000000000487805 */ /* 0x000fe2000001ff00 */
[----:B------:R-:W-:Y:S01]  /*01e0*/  ISETP.GE.AND P0, PT, R4, 0x1, PT ;  /* 0x000000010400780c */ /* 0x000fe20003f06270 */
[----:B------:R-:W-:Y:S01]  /*01f0*/  CS2R R74, SRZ ;  /* 0x00000000004a7805 */ /* 0x000fe2000001ff00 */
        /* <DEDUP_REMOVED lines=12> */
[----:B------:R-:W-:Y:S05]  /*02c0*/  @!P0 BRA `(.L_x_1) ;  /* 0x0000148000008947 */ /* 0x000fea0003800000 */
[----:B------:R-:W-:Y:S01]  /*02d0*/  ISETP.GE.AND P0, PT, R4, 0x21, PT ;  /* 0x000000210400780c */ /* 0x000fe20003f06270 */
[----:B------:R-:W-:Y:S01]  /*02e0*/  IMAD.MOV.U32 R5, RZ, RZ, RZ ;  /* 0x000000ffff057224 */ /* 0x000fe200078e00ff */
[----:B------:R-:W-:Y:S01]  /*02f0*/  IMNMX R3, R3, 0x1, !PT ;  /* 0x0000000103037817 */ /* 0x000fe20007800200 */
[----:B------:R-:W-:Y:S01]  /*0300*/  IMAD.MOV.U32 R92, RZ, RZ, RZ ;  /* 0x000000ffff5c7224 */ /* 0x000fe200078e00ff */
[----:B------:R-:W-:Y:S01]  /*0310*/  CS2R R90, SRZ ;  /* 0x00000000005a7805 */ /* 0x000fe2000001ff00 */
        /* <DEDUP_REMOVED lines=14> */
[----:B------:R-:W-:Y:S01]  /*0400*/  LOP3.LUT R6, R3, 0x1, RZ, 0xc0, !PT ;  /* 0x0000000103067812 */ /* 0x000fe200078ec0ff */
[----:B------:R-:W-:Y:S05]  /*0410*/  @!P0 BRA `(.L_x_2) ;  /* 0x00000bb000008947 */ /* 0x000fea0003800000 */
[----:B------:R-:W-:Y:S01]  /*0420*/  IMAD.SHL.U32 R4, R2, 0x400, RZ ;  /* 0x0000040002047824 */ /* 0x000fe200078e00ff */
[----:B------:R-:W-:Y:S01]  /*0430*/  CS2R R90, SRZ ;  /* 0x00000000005a7805 */ /* 0x000fe2000001ff00 */
[----:B------:R-:W-:Y:S01]  /*0440*/  IMAD.IADD R7, R3, 0x1, -R6 ;  /* 0x0000000103077824 */ /* 0x000fe200078e0a06 */
[----:B------:R-:W-:Y:S01]  /*0450*/  CS2R R84, SRZ ;  /* 0x0000000000547805 */ /* 0x000fe2000001ff00 */
[----:B------:R-:W-:Y:S01]  /*0460*/  IMAD.MOV.U32 R5, RZ, RZ, RZ ;  /* 0x000000ffff057224 */ /* 0x000fe200078e00ff */
[C---:B------:R-:W-:Y:S01]  /*0470*/  IADD3 R8, R4.reuse, 0x80, RZ ;  /* 0x0000008004087810 */ /* 0x040fe20007ffe0ff */
[----:B------:R-:W-:Y:S01]  /*0480*/  IMAD.MOV.U32 R92, RZ, RZ, RZ ;  /* 0x000000ffff5c7224 */ /* 0x000fe200078e00ff */
[C---:B------:R-:W-:Y:S01]  /*0490*/  IADD3 R9, R4.reuse, 0xa0, RZ ;  /* 0x000000a004097810 */ /* 0x040fe20007ffe0ff */
[----:B------:R-:W-:Y:S01]  /*04a0*/  IMAD.MOV.U32 R86, RZ, RZ, RZ ;  /* 0x000000ffff567224 */ /* 0x000fe200078e00ff */
[C---:B------:R-:W-:Y:S01]  /*04b0*/  IADD3 R3, R4.reuse, 0x2080, RZ ;  /* 0x0000208004037810 */ /* 0x040fe20007ffe0ff */
        /* <DEDUP_REMOVED lines=12> */
[----:B------:R-:W-:-:S02]  /*0580*/  IADD3 R4, R4, 0x20a0, RZ ;  /* 0x000020a004047810 */ /* 0x000fc40007ffe0ff */
.L_x_7:
[----:B------:R-:W-:Y:S01]  /*0590*/  SHF.R.U32.HI R12, RZ, 0x1, R5 ;  /* 0x00000001ff0c7819 */ /* 0x000fe20000011605 */
[----:B------:R-:W-:Y:S01]  /*05a0*/  YIELD ;  /* 0x0000000000007946 */ /* 0x000fe20003800000 */
[----:B------:R-:W-:Y:S03]  /*05b0*/  BSSY B0, `(.L_x_3) ;  /* 0x0000008000007945 */ /* 0x000fe60003800000 */
[----:B------:R-:W-:-:S05]  /*05c0*/  IMAD.U32 R12, R12, -0x80000000, RZ ;  /* 0x800000000c0c7824 */ /* 0x000fca00078e00ff */
[----:B------:R-:W-:Y:S02]  /*05d0*/  LOP3.LUT R13, R12, 0x80000000, RZ, 0x3c, !PT ;  /* 0x800000000c0d7812 */ /* 0x000fe400078e3cff */
.L_x_4:
[----:B------:R-:W1:Y:S01]  /*05e0*/  LDS R12, [0x4] ;  /* 0x00000400ff0c7984 */ /* 0x000e620000000800 */
[----:B------:R-:W-:Y:S01]  /*05f0*/  YIELD ;  /* 0x0000000000007946 */ /* 0x000fe20003800000 */
[----:B-1----:R-:W-:Y:S02]  /*0600*/  LOP3.LUT P0, RZ, R12, 0x80000000, R13, 0x48, !PT ;  /* 0x800000000cff7812 */ /* 0x002fe4000780480d */
[----:B------:R-:W-:Y:S11]  /*0610*/  NOP ;  /* 0x0000000000007918 */ /* 0x000ff60000000000 */
[----:B------:R-:W-:Y:S05]  /*0620*/  @!P0 BRA `(.L_x_4) ;  /* 0xffffffb000008947 */ /* 0x000fea000383ffff */
[----:B------:R-:W-:Y:S05]  /*0630*/  BSYNC B0 ;  /* 0x0000000000007941 */ /* 0x000fea0003800000 */
.L_x_3:
[----:B------:R-:W1:Y:S01]  /*0640*/  S2R R14, SR_LANEID ;  /* 0x00000000000e7919 */ /* 0x000e620000000000 */
[----:B------:R-:W-:Y:S01]  /*0650*/  WARPSYNC 0xffffffff ;  /* 0xffffffff00007948 */ /* 0x000fe20003800000 */
[--C-:B-1----:R-:W-:Y:S02]  /*0660*/  SHF.R.U32.HI R12, RZ, 0x3, R14.reuse ;  /* 0x00000003ff0c7819 */ /* 0x102fe4000001160e */
[----:B------:R-:W-:Y:S02]  /*0670*/  LOP3.LUT R13, R14, 0x7, RZ, 0xc0, !PT ;  /* 0x000000070e0d7812 */ /* 0x000fe400078ec0ff */
[----:B------:R-:W-:Y:S01]  /*0680*/  SHF.R.U32.HI R14, RZ, 0x4, R14 ;  /* 0x00000004ff0e7819 */ /* 0x000fe2000001160e */
[----:B------:R-:W-:-:S04]  /*0690*/  IMAD.SHL.U32 R12, R12, 0x8, RZ ;  /* 0x000000080c0c7824 */ /* 0x000fc800078e00ff */
[----:B------:R-:W-:Y:S01]  /*06a0*/  IMAD.SHL.U32 R14, R14, 0x8, RZ ;  /* 0x000000080e0e7824 */ /* 0x000fe200078e00ff */
[----:B------:R-:W-:-:S05]  /*06b0*/  LOP3.LUT R13, R12, 0x8, R13, 0xe2, !PT ;  /* 0x000000080c0d7812 */ /* 0x000fca00078ee20d */
[C-C-:B------:R-:W-:Y:S02]  /*06c0*/  IMAD R20, R13.reuse, 0x20, R14.reuse ;  /* 0x000000200d147824 */ /* 0x140fe400078e020e */
[----:B------:R-:W-:Y:S02]  /*06d0*/  IMAD R13, R13, 0x80, R14 ;  /* 0x000000800d0d7824 */ /* 0x000fe400078e020e */
[----:B------:R-:W-:Y:S02]  /*06e0*/  IMAD.U32 R32, R20, 0x2, R8 ;  /* 0x0000000214207824 */ /* 0x000fe400078e0008 */
[----:B------:R-:W-:-:S04]  /*06f0*/  IMAD.SHL.U32 R102, R13, 0x2, RZ ;  /* 0x000000020d667824 */ /* 0x000fc800078e00ff */
[----:B------:R-:W-:Y:S04]  /*0700*/  LDSM.16.M88.4 R32, [R32] ;  /* 0x000000002020783b */ /* 0x000fe80000000200 */
[----:B------:R-:W1:Y:S04]  /*0710*/  LDSM.16.MT88.4 R12, [R102+0x40a0] ;  /* 0x0040a000660c783b */ /* 0x000e680000004200 */
[----:B------:R-:W2:Y:S04]  /*0720*/  LDSM.16.MT88.4 R16, [R102+0x4080] ;  /* 0x004080006610783b */ /* 0x000ea80000004200 */
[----:B------:R-:W3:Y:S04]  /*0730*/  LDSM.16.MT88.4 R68, [R102+0x40c0] ;  /* 0x0040c0006644783b */ /* 0x000ee80000004200 */
[----:B------:R-:W4:Y:S04]  /*0740*/  LDSM.16.MT88.4 R36, [R102+0x40e0] ;  /* 0x0040e0006624783b */ /* 0x000f280000004200 */
[----:B------:R-:W5:Y:S04]  /*0750*/  LDSM.16.MT88.4 R40, [R102+0x4100] ;  /* 0x004100006628783b */ /* 0x000f680000004200 */
[----:B------:R-:W3:Y:S04]  /*0760*/  LDSM.16.MT88.4 R44, [R102+0x4120] ;  /* 0x00412000662c783b */ /* 0x000ee80000004200 */
[----:B------:R-:W3:Y:S04]  /*0770*/  LDSM.16.MT88.4 R48, [R102+0x4140] ;  /* 0x004140006630783b */ /* 0x000ee80000004200 */
[----:B------:R-:W3:Y:S04]  /*0780*/  LDSM.16.MT88.4 R52, [R102+0x4160] ;  /* 0x004160006634783b */ /* 0x000ee80000004200 */
[----:B------:R-:W-:Y:S04]  /*0790*/  LDSM.16.MT88.4 R56, [R102+0x5080] ;  /* 0x005080006638783b */ /* 0x000fe80000004200 */
[----:B------:R-:W-:Y:S01]  /*07a0*/  LDSM.16.MT88.4 R24, [R102+0x5120] ;  /* 0x005120006618783b */ /* 0x000fe20000004200 */
[C---:B-1----:R-:W-:Y:S03]  /*07b0*/  HMMA.16816.F16 R98, R32.reuse, R12, R64 ;  /* 0x0000000c2062723c */ /* 0x042fe60000000840 */
[----:B------:R-:W-:Y:S04]  /*07c0*/  LDSM.16.MT88.4 R28, [R102+0x5140] ;  /* 0x00514000661c783b */ /* 0x000fe80000004200 */
[----:B------:R-:W-:Y:S01]  /*07d0*/  IMAD.U32 R12, R20, 0x2, R9 ;  /* 0x00000002140c7824 */ /* 0x000fe200078e0009 */
[C---:B------:R-:W-:Y:S01]  /*07e0*/  HMMA.16816.F16 R100, R32.reuse, R14, R66 ;  /* 0x0000000e2064723c */ /* 0x040fe20000000842 */
[----:B------:R-:W-:Y:S04]  /*07f0*/  LDSM.16.MT88.4 R64, [R102+0x50c0] ;  /* 0x0050c0006640783b */ /* 0x000fe80000004200 */
[----:B------:R-:W1:Y:S03]  /*0800*/  LDSM.16.M88.4 R12, [R12] ;  /* 0x000000000c0c783b */ /* 0x000e660000000200 */
[C---:B--2---:R-:W-:Y:S01]  /*0810*/  HMMA.16816.F16 R94, R32.reuse, R16, R60 ;  /* 0x00000010205e723c */ /* 0x044fe2000000083c */
[----:B------:R-:W-:Y:S07]  /*0820*/  LDSM.16.MT88.4 R20, [R102+0x5100] ;  /* 0x005100006614783b */ /* 0x000fee0000004200 */
[C---:B------:R-:W-:Y:S01]  /*0830*/  HMMA.16816.F16 R96, R32.reuse, R18, R62 ;  /* 0x000000122060723c */ /* 0x040fe2000000083e */
[----:B------:R-:W2:Y:S04]  /*0840*/  LDSM.16.MT88.4 R60, [R102+0x50a0] ;  /* 0x0050a000663c783b */ /* 0x000ea80000004200 */
[----:B------:R-:W1:Y:S03]  /*0850*/  LDSM.16.MT88.4 R16, [R102+0x50e0] ;  /* 0x0050e0006610783b */ /* 0x000e660000004200 */
[C---:B---3--:R-:W-:Y:S08]  /*0860*/  HMMA.16816.F16 R88, R32.reuse, R68, R88 ;  /* 0x000000442058723c */ /* 0x048ff00000000858 */
[C---:B------:R-:W-:Y:S01]  /*0870*/  HMMA.16816.F16 R72, R32.reuse, R70, R72 ;  /* 0x000000462048723c */ /* 0x040fe20000000848 */
[----:B------:R-:W3:Y:S07]  /*0880*/  LDSM.16.MT88.4 R68, [R102+0x5160] ;  /* 0x005160006644783b */ /* 0x000eee0000004200 */
[C---:B----4-:R-:W-:Y:S08]  /*0890*/  HMMA.16816.F16 R10, R32.reuse, R36, R10 ;  /* 0x00000024200a723c */ /* 0x050ff0000000080a */
[C---:B------:R-:W-:Y:S08]  /*08a0*/  HMMA.16816.F16 R38, R32.reuse, R38, R74 ;  /* 0x000000262026723c */ /* 0x040ff0000000084a */
[C---:B-----5:R-:W-:Y:S08]  /*08b0*/  HMMA.16816.F16 R76, R32.reuse, R40, R76 ;  /* 0x00000028204c723c */ /* 0x060ff0000000084c */
[C---:B------:R-:W-:Y:S08]  /*08c0*/  HMMA.16816.F16 R78, R32.reuse, R42, R78 ;  /* 0x0000002a204e723c */ /* 0x040ff0000000084e */
[C---:B------:R-:W-:Y:S08]  /*08d0*/  HMMA.16816.F16 R80, R32.reuse, R44, R80 ;  /* 0x0000002c2050723c */ /* 0x040ff00000000850 */
[C---:B------:R-:W-:Y:S08]  /*08e0*/  HMMA.16816.F16 R82, R32.reuse, R46, R82 ;  /* 0x0000002e2052723c */ /* 0x040ff00000000852 */
[C---:B------:R-:W-:Y:S08]  /*08f0*/  HMMA.16816.F16 R84, R32.reuse, R48, R84 ;  /* 0x000000302054723c */ /* 0x040ff00000000854 */
[C---:B------:R-:W-:Y:S08]  /*0900*/  HMMA.16816.F16 R86, R32.reuse, R50, R86 ;  /* 0x000000322056723c */ /* 0x040ff00000000856 */
[C---:B------:R-:W-:Y:S08]  /*0910*/  HMMA.16816.F16 R52, R32.reuse, R52, R90 ;  /* 0x000000342034723c */ /* 0x040ff0000000085a */
[----:B------:R-:W-:Y:S08]  /*0920*/  HMMA.16816.F16 R54, R32, R54, R92 ;  /* 0x000000362036723c */ /* 0x000ff0000000085c */
[C---:B-1----:R-:W-:Y:S08]  /*0930*/  HMMA.16816.F16 R58, R12.reuse, R58, R96 ;  /* 0x0000003a0c3a723c */ /* 0x042ff00000000860 */
[C---:B------:R-:W-:Y:S08]  /*0940*/  HMMA.16816.F16 R32, R12.reuse, R64, R88 ;  /* 0x000000400c20723c */ /* 0x040ff00000000858 */
[C---:B------:R-:W-:Y:S08]  /*0950*/  HMMA.16816.F16 R74, R12.reuse, R66, R72 ;  /* 0x000000420c4a723c */ /* 0x040ff00000000848 */
[C---:B------:R-:W-:Y:S08]  /*0960*/  HMMA.16816.F16 R56, R12.reuse, R56, R94 ;  /* 0x000000380c38723c */ /* 0x040ff0000000085e */
[C---:B--2---:R-:W-:Y:S08]  /*0970*/  HMMA.16816.F16 R60, R12.reuse, R60, R98 ;  /* 0x0000003c0c3c723c */ /* 0x044ff00000000862 */
[C---:B------:R-:W-:Y:S08]  /*0980*/  HMMA.16816.F16 R62, R12.reuse, R62, R100 ;  /* 0x0000003e0c3e723c */ /* 0x040ff00000000864 */
        /* <DEDUP_REMOVED lines=8> */
[C---:B---3--:R-:W-:Y:S08]  /*0a10*/  HMMA.16816.F16 R88, R12.reuse, R68, R52 ;  /* 0x000000440c58723c */ /* 0x048ff00000000834 */
[----:B------:R-:W-:Y:S01]  /*0a20*/  HMMA.16816.F16 R96, R12, R70, R54 ;  /* 0x000000460c60723c */ /* 0x000fe20000000836 */
[----:B------:R-:W-:Y:S01]  /*0a30*/  @!PT LDS RZ, [RZ] ;  /* 0x00000000fffff984 */ /* 0x000fe20000000800 */
[----:B------:R-:W-:Y:S01]  /*0a40*/  @!PT LDS RZ, [RZ] ;  /* 0x00000000fffff984 */ /* 0x000fe20000000800 */
[----:B------:R-:W-:Y:S01]  /*0a50*/  @!PT LDS RZ, [RZ] ;  /* 0x00000000fffff984 */ /* 0x000fe20000000800 */
[----:B------:R-:W-:Y:S01]  /*0a60*/  @!PT LDS RZ, [RZ] ;  /* 0x00000000fffff984 */ /* 0x000fe20000000800 */
[----:B------:R-:W-:Y:S07]  /*0a70*/  MEMBAR.ALL.CTA ;  /* 0x0000000000007992 */ /* 0x000fee0000008000 */
[----:B------:R-:W-:Y:S01]  /*0a80*/  ATOMS.ARRIVE.64 RZ, [URZ+0x10] ;  /* 0x00001000ffff7f8c */ /* 0x000fe2000c80043f */
[----:B------:R-:W-:Y:S01]  /*0a90*/  IADD3 R12, R5, 0x1, RZ ;  /* 0x00000001050c7810 */ /* 0x000fe20007ffe0ff */
[----:B------:R-:W-:Y:S03]  /*0aa0*/  BSSY B0, `(.L_x_5) ;  /* 0x0000009000007945 */ /* 0x000fe60003800000 */
[----:B------:R-:W-:-:S05]  /*0ab0*/  SHF.R.U32.HI R12, RZ, 0x1, R12 ;  /* 0x00000001ff0c7819 */ /* 0x000fca000001160c */
[----:B------:R-:W-:-:S05]  /*0ac0*/  IMAD.U32 R12, R12, -0x80000000, RZ ;  /* 0x800000000c0c7824 */ /* 0x000fca00078e00ff */
[----:B------:R-:W-:Y:S02]  /*0ad0*/  LOP3.LUT R13, R12, 0x80000000, RZ, 0x3c, !PT ;  /* 0x800000000c0d7812 */ /* 0x000fe400078e3cff */
.L_x_6:
[----:B------:R-:W1:Y:S01]  /*0ae0*/  LDS R12, [0xc] ;  /* 0x00000c00ff0c7984 */ /* 0x000e620000000800 */
[----:B------:R-:W-:Y:S01]  /*0af0*/  YIELD ;  /* 0x0000000000007946 */ /* 0x000fe20003800000 */
[----:B-1----:R-:W-:Y:S02]  /*0b00*/  LOP3.LUT P0, RZ, R12, 0x80000000, R13, 0x48, !PT ;  /* 0x800000000cff7812 */ /* 0x002fe4000780480d */
[----:B------:R-:W-:Y:S11]  /*0b10*/  NOP ;  /* 0x0000000000007918 */ /* 0x000ff60000000000 */
[----:B------:R-:W-:Y:S05]  /*0b20*/  @!P0 BRA `(.L_x_6) ;  /* 0xffffffb000008947 */ /* 0x000fea000383ffff */
[----:B------:R-:W-:Y:S05]  /*0b30*/  BSYNC B0 ;  /* 0x0000000000007941 */ /* 0x000fea0003800000 */
.L_x_5:
        /* <DEDUP_REMOVED lines=20> */
[----:B------:R-:W-:Y:S04]  /*0c80*/  LDSM.16.MT88.4 R64, [R102+0x70a0] ;  /* 0x0070a0006640783b */ /* 0x000fe80000004200 */
[----:B------:R-:W-:Y:S04]  /*0c90*/  LDSM.16.MT88.4 R68, [R102+0x70c0] ;  /* 0x0070c0006644783b */ /* 0x000fe80000004200 */
[----:B------:R-:W-:Y:S01]  /*0ca0*/  LDSM.16.MT88.4 R28, [R102+0x7100] ;  /* 0x00710000661c783b */ /* 0x000fe20000004200 */
[C---:B-1----:R-:W-:Y:S03]  /*0cb0*/  HMMA.16816.F16 R98, R36.reuse, R92, R56 ;  /* 0x0000005c2462723c */ /* 0x042fe60000000838 */
[----:B------:R-:W-:Y:S05]  /*0cc0*/  LDSM.16.MT88.4 R20, [R102+0x7140] ;  /* 0x007140006614783b */ /* 0x000fea0000004200 */
[C---:B------:R-:W-:Y:S01]  /*0cd0*/  HMMA.16816.F16 R94, R36.reuse, R94, R58 ;  /* 0x0000005e245e723c */ /* 0x040fe2000000083a */
[----:B------:R-:W1:Y:S07]  /*0ce0*/  LDSM.16.MT88.4 R56, [R102+0x6160] ;  /* 0x006160006638783b */ /* 0x000e6e0000004200 */
[C---:B--2---:R-:W-:Y:S07]  /*0cf0*/  HMMA.16816.F16 R90, R36.reuse, R12, R60 ;  /* 0x0000000c245a723c */ /* 0x044fee000000083c */
[----:B------:R-:W-:Y:S01]  /*0d00*/  IMAD.U32 R12, R16, 0x2, R4 ;  /* 0x00000002100c7824 */ /* 0x000fe200078e0004 */
[C---:B------:R-:W-:Y:S01]  /*0d10*/  HMMA.16816.F16 R92, R36.reuse, R14, R62 ;  /* 0x0000000e245c723c */ /* 0x040fe2000000083e */
[----:B------:R-:W-:Y:S04]  /*0d20*/  LDSM.16.MT88.4 R60, [R102+0x7080] ;  /* 0x00708000663c783b */ /* 0x000fe80000004200 */
[----:B------:R-:W2:Y:S03]  /*0d30*/  LDSM.16.M88.4 R12, [R12] ;  /* 0x000000000c0c783b */ /* 0x000ea60000000200 */
[C---:B---3--:R-:W-:Y:S01]  /*0d40*/  HMMA.16816.F16 R100, R36.reuse, R24, R32 ;  /* 0x000000182464723c */ /* 0x048fe20000000820 */
[----:B------:R-:W3:Y:S04]  /*0d50*/  LDSM.16.MT88.4 R32, [R102+0x70e0] ;  /* 0x0070e0006620783b */ /* 0x000ee80000004200 */
[----:B------:R-:W1:Y:S03]  /*0d60*/  LDSM.16.MT88.4 R16, [R102+0x7120] ;  /* 0x007120006610783b */ /* 0x000e660000004200 */
[C---:B------:R-:W-:Y:S01]  /*0d70*/  HMMA.16816.F16 R74, R36.reuse, R26, R74 ;  /* 0x0000001a244a723c */ /* 0x040fe2000000084a */
[----:B------:R-:W1:Y:S07]  /*0d80*/  LDSM.16.MT88.4 R24, [R102+0x7160] ;  /* 0x007160006618783b */ /* 0x000e6e0000004200 */
        /* <DEDUP_REMOVED lines=8> */
[C---:B-1----:R-:W-:Y:S08]  /*0e10*/  HMMA.16816.F16 R56, R36.reuse, R56, R88 ;  /* 0x000000382438723c */ /* 0x042ff00000000858 */
[----:B------:R-:W-:Y:S08]  /*0e20*/  HMMA.16816.F16 R58, R36, R58, R96 ;  /* 0x0000003a243a723c */ /* 0x000ff00000000860 */
[C---:B--2---:R-:W-:Y:S08]  /*0e30*/  HMMA.16816.F16 R64, R12.reuse, R64, R90 ;  /* 0x000000400c40723c */ /* 0x044ff0000000085a */
[C---:B------:R-:W-:Y:S08]  /*0e40*/  HMMA.16816.F16 R66, R12.reuse, R66, R92 ;  /* 0x000000420c42723c */ /* 0x040ff0000000085c */
[C---:B------:R-:W-:Y:S08]  /*0e50*/  HMMA.16816.F16 R72, R12.reuse, R70, R74 ;  /* 0x000000460c48723c */ /* 0x040ff0000000084a */
[C---:B------:R-:W-:Y:S08]  /*0e60*/  HMMA.16816.F16 R60, R12.reuse, R60, R98 ;  /* 0x0000003c0c3c723c */ /* 0x040ff00000000862 */
[C---:B------:R-:W-:Y:S08]  /*0e70*/  HMMA.16816.F16 R62, R12.reuse, R62, R94 ;  /* 0x0000003e0c3e723c */ /* 0x040ff0000000085e */
[C---:B------:R-:W-:Y:S08]  /*0e80*/  HMMA.16816.F16 R88, R12.reuse, R68, R100 ;  /* 0x000000440c58723c */ /* 0x040ff00000000864 */
[C---:B---3--:R-:W-:Y:S08]  /*0e90*/  HMMA.16816.F16 R10, R12.reuse, R32, R10 ;  /* 0x000000200c0a723c */ /* 0x048ff0000000080a */
        /* <DEDUP_REMOVED lines=8> */
[----:B------:R-:W-:Y:S01]  /*0f20*/  HMMA.16816.F16 R92, R12, R26, R58 ;  /* 0x0000001a0c5c723c */ /* 0x000fe2000000083a */
[----:B------:R-:W-:Y:S01]  /*0f30*/  @!PT LDS RZ, [RZ] ;  /* 0x00000000fffff984 */ /* 0x000fe20000000800 */
[----:B------:R-:W-:Y:S01]  /*0f40*/  @!PT LDS RZ, [RZ] ;  /* 0x00000000fffff984 */ /* 0x000fe20000000800 */
[----:B------:R-:W-:Y:S01]  /*0f50*/  @!PT LDS RZ, [RZ] ;  /* 0x00000000fffff984 */ /* 0x000fe20000000800 */
[----:B------:R-:W-:Y:S01]  /*0f60*/  @!PT LDS RZ, [RZ] ;  /* 0x00000000fffff984 */ /* 0x000fe20000000800 */
[----:B------:R-:W-:Y:S07]  /*0f70*/  MEMBAR.ALL.CTA ;  /* 0x0000000000007992 */ /* 0x000fee0000008000 */
[----:B------:R-:W-:Y:S01]  /*0f80*/  IADD3 R7, R7, -0x2, RZ ;  /* 0xfffffffe07077810 */ /* 0x000fe20007ffe0ff */
[----:B------:R-:W-:Y:S01]  /*0f90*/  ATOMS.ARRIVE.64 RZ, [URZ+0x18] ;  /* 0x00001800ffff7f8c */ /* 0x000fe2000c80043f */
[----:B------:R-:W-:-:S02]  /*0fa0*/  IADD3 R5, R5, 0x2, RZ ;  /* 0x0000000205057810 */ /* 0x000fc40007ffe0ff */
[----:B------:R-:W-:-:S13]  /*0fb0*/  ISETP.NE.AND P0, PT, R7, RZ, PT ;  /* 0x000000ff0700720c */ /* 0x000fda0003f05270 */
[----:B------:R-:W-:Y:S05]  /*0fc0*/  @P0 BRA `(.L_x_7) ;  /* 0xfffff5c000000947 */ /* 0x000fea000383ffff */
.L_x_2:
[----:B------:R-:W-:-:S13]  /*0fd0*/  ISETP.NE.AND P0, PT, R6, RZ, PT ;  /* 0x000000ff0600720c */ /* 0x000fda0003f05270 */
[----:B------:R-:W-:Y:S05]  /*0fe0*/  @!P0 BRA `(.L_x_1) ;  /* 0x0000076000008947 */ /* 0x000fea0003800000 */
[----:B------:R-:W-:Y:S01]  /*0ff0*/  SHF.R.U32.HI R3, RZ, 0x1, R5 ;  /* 0x00000001ff037819 */ /* 0x000fe20000011605 */
[----:B------:R-:W-:Y:S01]  /*1000*/  IMAD.SHL.U32 R4, R5, 0x8, RZ ;  /* 0x0000000805047824 */ /* 0x000fe200078e00ff */
[----:B------:R-:W-:Y:S03]  /*1010*/  BSSY B0, `(.L_x_8) ;  /* 0x0000009000007945 */ /* 0x000fe60003800000 */
[----:B------:R-:W-:Y:S01]  /*1020*/  IMAD.U32 R6, R3, -0x80000000, RZ ;  /* 0x8000000003067824 */ /* 0x000fe200078e00ff */
[----:B------:R-:W-:-:S04]  /*1030*/  LOP3.LUT R3, R4, 0x8, RZ, 0xc0, !PT ;  /* 0x0000000804037812 */ /* 0x000fc800078ec0ff */
[----:B------:R-:W-:Y:S02]  /*1040*/  LOP3.LUT R7, R6, 0x80000000, RZ, 0x3c, !PT ;  /* 0x8000000006077812 */ /* 0x000fe400078e3cff */
.L_x_9:
[----:B------:R-:W1:Y:S01]  /*1050*/  LDS R4, [R3+0x4] ;  /* 0x0000040003047984 */ /* 0x000e620000000800 */
[----:B------:R-:W-:Y:S01]  /*1060*/  YIELD ;  /* 0x0000000000007946 */ /* 0x000fe20003800000 */
[----:B-1----:R-:W-:Y:S02]  /*1070*/  LOP3.LUT P0, RZ, R4, 0x80000000, R7, 0x48, !PT ;  /* 0x8000000004ff7812 */ /* 0x002fe40007804807 */
[----:B------:R-:W-:Y:S11]  /*1080*/  NOP ;  /* 0x0000000000007918 */ /* 0x000ff60000000000 */
[----:B------:R-:W-:Y:S05]  /*1090*/  @!P0 BRA `(.L_x_9) ;  /* 0xffffffb000008947 */ /* 0x000fea000383ffff */
[----:B------:R-:W-:Y:S05]  /*10a0*/  BSYNC B0 ;  /* 0x0000000000007941 */ /* 0x000fea0003800000 */
.L_x_8:
[----:B------:R-:W1:Y:S01]  /*10b0*/  S2R R4, SR_LANEID ;  /* 0x0000000000047919 */ /* 0x000e620000000000 */
[----:B------:R-:W-:Y:S01]  /*10c0*/  IMAD.SHL.U32 R5, R5, 0x2000, RZ ;  /* 0x0000200005057824 */ /* 0x000fe200078e00ff */
[----:B------:R-:W-:Y:S04]  /*10d0*/  WARPSYNC 0xffffffff ;  /* 0xffffffff00007948 */ /* 0x000fe80003800000 */
[----:B------:R-:W-:-:S04]  /*10e0*/  LOP3.LUT R21, R5, 0x2000, RZ, 0xc0, !PT ;  /* 0x0000200005157812 */ /* 0x000fc800078ec0ff */
[C---:B------:R-:W-:Y:S01]  /*10f0*/  IADD3 R9, R21.reuse, 0x40c0, RZ ;  /* 0x000040c015097810 */ /* 0x040fe20007ffe0ff */
[----:B------:R-:W-:Y:S01]  /*1100*/  IMAD R20, R2, 0x400, R21 ;  /* 0x0000040002147824 */ /* 0x000fe200078e0215 */
[C---:B------:R-:W-:Y:S02]  /*1110*/  IADD3 R25, R21.reuse, 0x5120, RZ ;  /* 0x0000512015197810 */ /* 0x040fe40007ffe0ff */
[C---:B------:R-:W-:Y:S02]  /*1120*/  IADD3 R27, R21.reuse, 0x5140, RZ ;  /* 0x00005140151b7810 */ /* 0x040fe40007ffe0ff */
[----:B------:R-:W-:Y:S02]  /*1130*/  IADD3 R29, R21, 0x5160, RZ ;  /* 0x00005160151d7810 */ /* 0x000fe40007ffe0ff */
[--C-:B-1----:R-:W-:Y:S02]  /*1140*/  SHF.R.U32.HI R6, RZ, 0x3, R4.reuse ;  /* 0x00000003ff067819 */ /* 0x102fe40000011604 */
[----:B------:R-:W-:-:S02]  /*1150*/  SHF.R.U32.HI R5, RZ, 0x4, R4 ;  /* 0x00000004ff057819 */ /* 0x000fc40000011604 */
[----:B------:R-:W-:Y:S01]  /*1160*/  LOP3.LUT R4, R4, 0x7, RZ, 0xc0, !PT ;  /* 0x0000000704047812 */ /* 0x000fe200078ec0ff */
[----:B------:R-:W-:Y:S02]  /*1170*/  IMAD.SHL.U32 R7, R6, 0x8, RZ ;  /* 0x0000000806077824 */ /* 0x000fe400078e00ff */
[----:B------:R-:W-:-:S03]  /*1180*/  IMAD.SHL.U32 R5, R5, 0x8, RZ ;  /* 0x0000000805057824 */ /* 0x000fc600078e00ff */
[----:B------:R-:W-:Y:S02]  /*1190*/  LOP3.LUT R28, R7, 0x8, R4, 0xe2, !PT ;  /* 0x00000008071c7812 */ /* 0x000fe400078ee204 */
[----:B------:R-:W-:Y:S02]  /*11a0*/  IADD3 R4, R20, 0x80, RZ ;  /* 0x0000008014047810 */ /* 0x000fe40007ffe0ff */
[C---:B------:R-:W-:Y:S01]  /*11b0*/  IADD3 R7, R21.reuse, 0x40a0, RZ ;  /* 0x000040a015077810 */ /* 0x040fe20007ffe0ff */
[--C-:B------:R-:W-:Y:S01]  /*11c0*/  IMAD R23, R28, 0x20, R5.reuse ;  /* 0x000000201c177824 */ /* 0x100fe200078e0205 */
[----:B------:R-:W-:Y:S01]  /*11d0*/  IADD3 R20, R20, 0xa0, RZ ;  /* 0x000000a014147810 */ /* 0x000fe20007ffe0ff */
[----:B------:R-:W-:Y:S01]  /*11e0*/  IMAD R28, R28, 0x80, R5 ;  /* 0x000000801c1c7824 */ /* 0x000fe200078e0205 */
[----:B------:R-:W-:Y:S01]  /*11f0*/  IADD3 R5, R21, 0x4080, RZ ;  /* 0x0000408015057810 */ /* 0x000fe20007ffe0ff */
[----:B------:R-:W-:Y:S02]  /*1200*/  IMAD.U32 R4, R23, 0x2, R4 ;  /* 0x0000000217047824 */ /* 0x000fe400078e0004 */
[----:B------:R-:W-:-:S02]  /*1210*/  IMAD.U32 R14, R28, 0x2, R7 ;  /* 0x000000021c0e7824 */ /* 0x000fc400078e0007 */
[C---:B------:R-:W-:Y:S02]  /*1220*/  IMAD.U32 R16, R28.reuse, 0x2, R5 ;  /* 0x000000021c107824 */ /* 0x040fe400078e0005 */
[----:B------:R-:W-:Y:S01]  /*1230*/  LDSM.16.M88.4 R4, [R4] ;  /* 0x000000000404783b */ /* 0x000fe20000000200 */
[C---:B------:R-:W-:Y:S02]  /*1240*/  IMAD.U32 R36, R28.reuse, 0x2, R9 ;  /* 0x000000021c247824 */ /* 0x040fe400078e0009 */
[C---:B------:R-:W-:Y:S01]  /*1250*/  IMAD.U32 R30, R28.reuse, 0x2, R25 ;  /* 0x000000021c1e7824 */ /* 0x040fe200078e0019 */
[----:B------:R-:W1:Y:S01]  /*1260*/  LDSM.16.MT88.4 R12, [R14] ;  /* 0x000000000e0c783b */ /* 0x000e620000004200 */
[----:B------:R-:W-:-:S03]  /*1270*/  IMAD.U32 R32, R28, 0x2, R27 ;  /* 0x000000021c207824 */ /* 0x000fc600078e001b */
[----:B------:R-:W2:Y:S04]  /*1280*/  LDSM.16.MT88.4 R16, [R16] ;  /* 0x000000001010783b */ /* 0x000ea80000004200 */
[----:B------:R-:W3:Y:S04]  /*1290*/  LDSM.16.MT88.4 R36, [R36] ;  /* 0x000000002424783b */ /* 0x000ee80000004200 */
[----:B------:R-:W-:Y:S01]  /*12a0*/  LDSM.16.MT88.4 R32, [R32] ;  /* 0x000000002020783b */ /* 0x000fe20000004200 */
[C---:B-1----:R-:W-:Y:S07]  /*12b0*/  HMMA.16816.F16 R70, R4.reuse, R12, R64 ;  /* 0x0000000c0446723c */ /* 0x042fee0000000840 */
[----:B------:R-:W-:Y:S01]  /*12c0*/  IADD3 R13, R21, 0x40e0, RZ ;  /* 0x000040e0150d7810 */ /* 0x000fe20007ffe0ff */
[----:B--2---:R-:W-:Y:S01]  /*12d0*/  HMMA.16816.F16 R8, R4, R16, R60 ;  /* 0x000000100408723c */ /* 0x004fe2000000083c */
[----:B------:R-:W-:Y:S01]  /*12e0*/  IMAD.U32 R12, R23, 0x2, R20 ;  /* 0x00000002170c7824 */ /* 0x000fe200078e0014 */
[----:B------:R-:W-:-:S02]  /*12f0*/  IADD3 R23, R21, 0x5100, RZ ;  /* 0x0000510015177810 */ /* 0x000fc40007ffe0ff */
[C---:B------:R-:W-:Y:S01]  /*1300*/  IMAD.U32 R40, R28.reuse, 0x2, R13 ;  /* 0x000000021c287824 */ /* 0x040fe200078e000d */
[C---:B------:R-:W-:Y:S02]  /*1310*/  IADD3 R13, R21.reuse, 0x4160, RZ ;  /* 0x00004160150d7810 */ /* 0x040fe40007ffe0ff */
[C---:B------:R-:W-:Y:S01]  /*1320*/  IADD3 R17, R21.reuse, 0x4120, RZ ;  /* 0x0000412015117810 */ /* 0x040fe20007ffe0ff */
[C---:B------:R-:W-:Y:S01]  /*1330*/  HMMA.16816.F16 R68, R4.reuse, R18, R62 ;  /* 0x000000120444723c */ /* 0x040fe2000000083e */
[C---:B------:R-:W-:Y:S01]  /*1340*/  IMAD.U32 R24, R28.reuse, 0x2, R23 ;  /* 0x000000021c187824 */ /* 0x040fe200078e0017 */
[----:B------:R-:W1:Y:S01]  /*1350*/  LDSM.16.MT88.4 R40, [R40] ;  /* 0x000000002828783b */ /* 0x000e620000004200 */
[C---:B------:R-:W-:Y:S01]  /*1360*/  IMAD.U32 R56, R28.reuse, 0x2, R13 ;  /* 0x000000021c387824 */ /* 0x040fe200078e000d */
[C---:B------:R-:W-:Y:S01]  /*1370*/  IADD3 R13, R21.reuse, 0x50a0, RZ ;  /* 0x000050a0150d7810 */ /* 0x040fe20007ffe0ff */
[C---:B------:R-:W-:Y:S01]  /*1380*/  IMAD.U32 R48, R28.reuse, 0x2, R17 ;  /* 0x000000021c307824 */ /* 0x040fe200078e0011 */
[C---:B------:R-:W-:Y:S01]  /*1390*/  IADD3 R17, R21.reuse, 0x50c0, RZ ;  /* 0x000050c015117810 */ /* 0x040fe20007ffe0ff */
[----:B------:R-:W-:Y:S01]  /*13a0*/  LDSM.16.MT88.4 R24, [R24] ;  /* 0x000000001818783b */ /* 0x000fe20000004200 */
[----:B------:R-:W-:Y:S01]  /*13b0*/  HMMA.16816.F16 R94, R4, R14, R66 ;  /* 0x0000000e045e723c */ /* 0x000fe20000000842 */
[----:B------:R-:W-:Y:S01]  /*13c0*/  IADD3 R19, R21, 0x4140, RZ ;  /* 0x0000414015137810 */ /* 0x000fe20007ffe0ff */
[C---:B------:R-:W-:Y:S01]  /*13d0*/  IMAD.U32 R64, R28.reuse, 0x2, R13 ;  /* 0x000000021c407824 */ /* 0x040fe200078e000d */
[----:B------:R-:W2:Y:S01]  /*13e0*/  LDSM.16.MT88.4 R48, [R48] ;  /* 0x000000003030783b */ /* 0x000ea20000004200 */
[----:B------:R-:W-:-:S02]  /*13f0*/  IMAD.U32 R17, R28, 0x2, R17 ;  /* 0x000000021c117824 */ /* 0x000fc400078e0011 */
[C---:B------:R-:W-:Y:S01]  /*1400*/  IMAD.U32 R52, R28.reuse, 0x2, R19 ;  /* 0x000000021c347824 */ /* 0x040fe200078e0013 */
[C---:B------:R-:W-:Y:S01]  /*1410*/  IADD3 R15, R21.reuse, 0x4100, RZ ;  /* 0x00004100150f7810 */ /* 0x040fe20007ffe0ff */
[----:B------:R-:W-:Y:S01]  /*1420*/  LDSM.16.MT88.4 R56, [R56] ;  /* 0x000000003838783b */ /* 0x000fe20000004200 */
[C---:B------:R-:W-:Y:S01]  /*1430*/  IADD3 R19, R21.reuse, 0x50e0, RZ ;  /* 0x000050e015137810 */ /* 0x040fe20007ffe0ff */
[C---:B---3--:R-:W-:Y:S02]  /*1440*/  HMMA.16816.F16 R88, R4.reuse, R36, R88 ;  /* 0x000000240458723c */ /* 0x048fe40000000858 */
[C---:B------:R-:W-:Y:S01]  /*1450*/  IMAD.U32 R44, R28.reuse, 0x2, R15 ;  /* 0x000000021c2c7824 */ /* 0x040fe200078e000f */
[----:B------:R-:W-:Y:S01]  /*1460*/  LDSM.16.MT88.4 R52, [R52] ;  /* 0x000000003434783b */ /* 0x000fe20000004200 */
[----:B------:R-:W-:Y:S01]  /*1470*/  IADD3 R15, R21, 0x5080, RZ ;  /* 0x00005080150f7810 */ /* 0x000fe20007ffe0ff */
[C---:B------:R-:W-:Y:S02]  /*1480*/  IMAD.U32 R20, R28.reuse, 0x2, R19 ;  /* 0x000000021c147824 */ /* 0x040fe400078e0013 */
[C---:B------:R-:W-:Y:S01]  /*1490*/  IMAD.U32 R36, R28.reuse, 0x2, R29 ;  /* 0x000000021c247824 */ /* 0x040fe200078e001d */
[----:B------:R-:W3:Y:S01]  /*14a0*/  LDSM.16.MT88.4 R44, [R44] ;  /* 0x000000002c2c783b */ /* 0x000ee20000004200 */
[----:B------:R-:W-:Y:S01]  /*14b0*/  IMAD.U32 R60, R28, 0x2, R15 ;  /* 0x000000021c3c7824 */ /* 0x000fe200078e000f */
[C---:B------:R-:W-:Y:S02]  /*14c0*/  HMMA.16816.F16 R72, R4.reuse, R38, R72 ;  /* 0x000000260448723c */ /* 0x040fe40000000848 */
[----:B------:R-:W-:Y:S04]  /*14d0*/  LDSM.16.M88.4 R12, [R12] ;  /* 0x000000000c0c783b */ /* 0x000fe80000000200 */
[----:B------:R-:W4:Y:S04]  /*14e0*/  LDSM.16.MT88.4 R60, [R60] ;  /* 0x000000003c3c783b */ /* 0x000f280000004200 */
[----:B------:R-:W5:Y:S04]  /*14f0*/  LDSM.16.MT88.4 R64, [R64] ;  /* 0x000000004040783b */ /* 0x000f680000004200 */
[----:B------:R-:W4:Y:S01]  /*1500*/  LDSM.16.MT88.4 R16, [R17] ;  /* 0x000000001110783b */ /* 0x000f220000004200 */
[C---:B-1----:R-:W-:Y:S03]  /*1510*/  HMMA.16816.F16 R10, R4.reuse, R40, R10 ;  /* 0x00000028040a723c */ /* 0x042fe6000000080a */
[----:B------:R-:W1:Y:S04]  /*1520*/  LDSM.16.MT88.4 R20, [R20] ;  /* 0x000000001414783b */ /* 0x000e680000004200 */
[----:B------:R-:W1:Y:S01]  /*1530*/  LDSM.16.MT88.4 R28, [R30] ;  /* 0x000000001e1c783b */ /* 0x000e620000004200 */
[C---:B------:R-:W-:Y:S03]  /*1540*/  HMMA.16816.F16 R42, R4.reuse, R42, R74 ;  /* 0x0000002a042a723c */ /* 0x040fe6000000084a */
[----:B------:R-:W1:Y:S05]  /*1550*/  LDSM.16.MT88.4 R36, [R36] ;  /* 0x000000002424783b */ /* 0x000e6a0000004200 */
[C---:B--2---:R-:W-:Y:S08]  /*1560*/  HMMA.16816.F16 R48, R4.reuse, R48, R80 ;  /* 0x000000300430723c */ /* 0x044ff00000000850 */
[C---:B---3--:R-:W-:Y:S08]  /*1570*/  HMMA.16816.F16 R44, R4.reuse, R44, R76 ;  /* 0x0000002c042c723c */ /* 0x048ff0000000084c */
[C---:B------:R-:W-:Y:S08]  /*1580*/  HMMA.16816.F16 R46, R4.reuse, R46, R78 ;  /* 0x0000002e042e723c */ /* 0x040ff0000000084e */
[C---:B------:R-:W-:Y:S08]  /*1590*/  HMMA.16816.F16 R50, R4.reuse, R50, R82 ;  /* 0x000000320432723c */ /* 0x040ff00000000852 */
[C---:B------:R-:W-:Y:S08]  /*15a0*/  HMMA.16816.F16 R52, R4.reuse, R52, R84 ;  /* 0x000000340434723c */ /* 0x040ff00000000854 */
[C---:B------:R-:W-:Y:S08]  /*15b0*/  HMMA.16816.F16 R54, R4.reuse, R54, R86 ;  /* 0x000000360436723c */ /* 0x040ff00000000856 */
[C---:B------:R-:W-:Y:S08]  /*15c0*/  HMMA.16816.F16 R56, R4.reuse, R56, R90 ;  /* 0x000000380438723c */ /* 0x040ff0000000085a */
[----:B------:R-:W-:Y:S08]  /*15d0*/  HMMA.16816.F16 R58, R4, R58, R92 ;  /* 0x0000003a043a723c */ /* 0x000ff0000000085c */
[C---:B----4-:R-:W-:Y:S08]  /*15e0*/  HMMA.16816.F16 R60, R12.reuse, R60, R8 ;  /* 0x0000003c0c3c723c */ /* 0x050ff00000000808 */
[C---:B------:R-:W-:Y:S08]  /*15f0*/  HMMA.16816.F16 R62, R12.reuse, R62, R68 ;  /* 0x0000003e0c3e723c */ /* 0x040ff00000000844 */
[C---:B-----5:R-:W-:Y:S08]  /*1600*/  HMMA.16816.F16 R64, R12.reuse, R64, R70 ;  /* 0x000000400c40723c */ /* 0x060ff00000000846 */
[C---:B------:R-:W-:Y:S08]  /*1610*/  HMMA.16816.F16 R66, R12.reuse, R66, R94 ;  /* 0x000000420c42723c */ /* 0x040ff0000000085e */
[C---:B------:R-:W-:Y:S08]  /*1620*/  HMMA.16816.F16 R88, R12.reuse, R16, R88 ;  /* 0x000000100c58723c */ /* 0x040ff00000000858 */
[C---:B------:R-:W-:Y:S08]  /*1630*/  HMMA.16816.F16 R72, R12.reuse, R18, R72 ;  /* 0x000000120c48723c */ /* 0x040ff00000000848 */
[C---:B-1----:R-:W-:Y:S08]  /*1640*/  HMMA.16816.F16 R10, R12.reuse, R20, R10 ;  /* 0x000000140c0a723c */ /* 0x042ff0000000080a */
        /* <DEDUP_REMOVED lines=9> */
[----:B------:R-:W-:Y:S10]  /*16e0*/  @!UPT UIADD3 URZ, URZ, URZ, URZ ;  /* 0x0000003f3f3ff290 */ /* 0x000ff4000fffe03f */
[----:B------:R-:W-:Y:S01]  /*16f0*/  @!PT LDS RZ, [RZ] ;  /* 0x00000000fffff984 */ /* 0x000fe20000000800 */
[----:B------:R-:W-:Y:S01]  /*1700*/  @!PT LDS RZ, [RZ] ;  /* 0x00000000fffff984 */ /* 0x000fe20000000800 */
[----:B------:R-:W-:Y:S01]  /*1710*/  @!PT LDS RZ, [RZ] ;  /* 0x00000000fffff984 */ /* 0x000fe20000000800 */
[----:B------:R-:W-:Y:S01]  /*1720*/  @!PT LDS RZ, [RZ] ;  /* 0x00000000fffff984 */ /* 0x000fe20000000800 */
[----:B------:R-:W-:Y:S11]  /*1730*/  MEMBAR.ALL.CTA ;  /* 0x0000000000007992 */ /* 0x000ff60000008000 */
[----:B------:R1:W-:Y:S02]  /*1740*/  ATOMS.ARRIVE.64 RZ, [R3+URZ+0x10] ;  /* 0x0000100003ff7f8c */ /* 0x0003e4000c80043f */
.L_x_1:
[----:B------:R-:W2:Y:S01]  /*1750*/  S2R R5, SR_CTAID.Y ;  /* 0x0000000000057919 */ /* 0x000ea20000002600 */
[C---:B------:R-:W-:Y:S01]  /*1760*/  IADD3 R4, R0.reuse, 0x20, RZ ;  /* 0x0000002000047810 */ /* 0x040fe20007ffe0ff */
[----:B--2---:R-:W-:Y:S01]  /*1770*/  IMAD R5, R5, 0x8, R2 ;  /* 0x0000000805057824 */ /* 0x004fe200078e0202 */
[----:B------:R-:W-:-:S03]  /*1780*/  IADD3 R2, R0, 0x10, RZ ;  /* 0x0000001000027810 */ /* 0x000fc60007ffe0ff */
[----:B------:R-:W-:-:S05]  /*1790*/  IMAD.SHL.U32 R5, R5, 0x10, RZ ;  /* 0x0000001005057824 */ /* 0x000fca00078e00ff */
[C---:B------:R-:W-:Y:S01]  /*17a0*/  ISETP.GE.AND P0, PT, R5.reuse, c[0x0][0x178], PT ;  /* 0x00005e0005007a0c */ /* 0x040fe20003f06270 */
[----:B------:R-:W-:-:S03]  /*17b0*/  IMAD R5, R5, c[0x0][0x17c], RZ ;  /* 0x00005f0005057a24 */ /* 0x000fc600078e02ff */
[----:B------:R-:W-:Y:S02]  /*17c0*/  ISETP.GE.OR P1, PT, R0, c[0x0][0x17c], P0 ;  /* 0x00005f0000007a0c */ /* 0x000fe40000726670 */
[----:B-1----:R-:W-:-:S11]  /*17d0*/  SHF.R.S32.HI R3, RZ, 0x1f, R5 ;  /* 0x0000001fff037819 */ /* 0x002fd60000011405 */
[----:B------:R-:W-:Y:S05]  /*17e0*/  @P1 BRA `(.L_x_10) ;  /* 0x0000013000001947 */ /* 0x000fea0003800000 */
[----:B------:R-:W1:Y:S01]  /*17f0*/  S2R R6, SR_LANEID ;  /* 0x0000000000067919 */ /* 0x000e620000000000 */
[----:B------:R-:W-:Y:S01]  /*1800*/  IMAD.MOV.U32 R13, RZ, RZ, c[0x0][0x17c] ;  /* 0x00005f00ff0d7624 */ /* 0x000fe200078e00ff */
[C---:B------:R-:W-:Y:S01]  /*1810*/  IADD3 R8, P1, R0.reuse, R5, RZ ;  /* 0x0000000500087210 */ /* 0x040fe20007f3e0ff */
[----:B------:R-:W-:Y:S01]  /*1820*/  IMAD.MOV.U32 R7, RZ, RZ, RZ ;  /* 0x000000ffff077224 */ /* 0x000fe200078e00ff */
[----:B------:R-:W-:Y:S02]  /*1830*/  WARPSYNC 0xffffffff ;  /* 0xffffffff00007948 */ /* 0x000fe40003800000 */
[----:B------:R-:W-:Y:S02]  /*1840*/  SHF.R.U32.HI R13, RZ, 0x1, R13 ;  /* 0x00000001ff0d7819 */ /* 0x000fe4000001160d */
[----:B------:R-:W-:Y:S02]  /*1850*/  LEA.HI.X.SX32 R17, R0, R3, 0x1, P1 ;  /* 0x0000000300117211 */ /* 0x000fe400008f0eff */
[----:B------:R-:W-:-:S02]  /*1860*/  LEA R15, P1, R8, c[0x0][0x170], 0x1 ;  /* 0x00005c00080f7a11 */ /* 0x000fc400078208ff */
[----:B-1----:R-:W-:Y:S02]  /*1870*/  SHF.R.U32.HI R9, RZ, 0x2, R6 ;  /* 0x00000002ff097819 */ /* 0x002fe40000011606 */
[----:B------:R-:W-:-:S05]  /*1880*/  LOP3.LUT R6, R6, 0x3, RZ, 0xc0, !PT ;  /* 0x0000000306067812 */ /* 0x000fca00078ec0ff */
[----:B------:R-:W-:Y:S01]  /*1890*/  IMAD.WIDE.U32 R6, R9, R13, R6 ;  /* 0x0000000d09067225 */ /* 0x000fe200078e0006 */
[----:B------:R-:W-:-:S04]  /*18a0*/  LEA.HI.X R9, R8, c[0x0][0x174], R17, 0x1, P1 ;  /* 0x00005d0008097a11 */ /* 0x000fc800008f0c11 */
[----:B------:R-:W-:-:S04]  /*18b0*/  LEA R8, P1, R6, R15, 0x2 ;  /* 0x0000000f06087211 */ /* 0x000fc800078210ff */
[----:B------:R-:W-:-:S05]  /*18c0*/  LEA.HI.X R9, R6, R9, R7, 0x2, P1 ;  /* 0x0000000906097211 */ /* 0x000fca00008f1407 */
[----:B------:R-:W-:Y:S01]  /*18d0*/  IMAD.WIDE.U32 R6, R13, 0x20, R8 ;  /* 0x000000200d067825 */ /* 0x000fe200078e0008 */
[----:B------:R1:W-:Y:S04]  /*18e0*/  STG.E [R8.64], R60 ;  /* 0x0000003c08007986 */ /* 0x0003e8000c101904 */
[----:B------:R1:W-:Y:S04]  /*18f0*/  STG.E [R6.64], R61 ;  /* 0x0000003d06007986 */ /* 0x0003e8000c101904 */
[----:B------:R1:W-:Y:S04]  /*1900*/  STG.E [R8.64+0x10], R62 ;  /* 0x0000103e08007986 */ /* 0x0003e8000c101904 */
[----:B------:R1:W-:Y:S02]  /*1910*/  STG.E [R6.64+0x10], R63 ;  /* 0x0000103f06007986 */ /* 0x0003e4000c101904 */
.L_x_10:
[----:B------:R-:W-:Y:S02]  /*1920*/  ISETP.GE.OR P6, PT, R2, c[0x0][0x17c], P0 ;  /* 0x00005f0002007a0c */ /* 0x000fe400007c6670 */
[----:B------:R-:W-:-:S02]  /*1930*/  IADD3 R12, R0, 0x30, RZ ;  /* 0x00000030000c7810 */ /* 0x000fc40007ffe0ff */
[C---:B------:R-:W-:Y:S02]  /*1940*/  IADD3 R14, R0.reuse, 0x40, RZ ;  /* 0x00000040000e7810 */ /* 0x040fe40007ffe0ff */
[C---:B------:R-:W-:Y:S02]  /*1950*/  IADD3 R16, R0.reuse, 0x50, RZ ;  /* 0x0000005000107810 */ /* 0x040fe40007ffe0ff */
[C---:B------:R-:W-:Y:S02]  /*1960*/  IADD3 R18, R0.reuse, 0x60, RZ ;  /* 0x0000006000127810 */ /* 0x040fe40007ffe0ff */
[----:B------:R-:W-:Y:S02]  /*1970*/  IADD3 R0, R0, 0x70, RZ ;  /* 0x0000007000007810 */ /* 0x000fe40007ffe0ff */
[----:B------:R-:W-:Y:S02]  /*1980*/  ISETP.GE.OR P5, PT, R4, c[0x0][0x17c], P0 ;  /* 0x00005f0004007a0c */ /* 0x000fe400007a6670 */
[----:B------:R-:W-:-:S02]  /*1990*/  ISETP.GE.OR P4, PT, R12, c[0x0][0x17c], P0 ;  /* 0x00005f000c007a0c */ /* 0x000fc40000786670 */
[----:B------:R-:W-:Y:S02]  /*19a0*/  ISETP.GE.OR P3, PT, R14, c[0x0][0x17c], P0 ;  /* 0x00005f000e007a0c */ /* 0x000fe40000766670 */
[----:B------:R-:W-:Y:S02]  /*19b0*/  ISETP.GE.OR P2, PT, R16, c[0x0][0x17c], P0 ;  /* 0x00005f0010007a0c */ /* 0x000fe40000746670 */
[----:B------:R-:W-:Y:S02]  /*19c0*/  ISETP.GE.OR P1, PT, R18, c[0x0][0x17c], P0 ;  /* 0x00005f0012007a0c */ /* 0x000fe40000726670 */
[----:B------:R-:W-:Y:S01]  /*19d0*/  ISETP.GE.OR P0, PT, R0, c[0x0][0x17c], P0 ;  /* 0x00005f0000007a0c */ /* 0x000fe20000706670 */
[----:B------:R-:W-:Y:S07]  /*19e0*/  @P6 BRA `(.L_x_11) ;  /* 0x0000013000006947 */ /* 0x000fee0003800000 */
[----:B-1----:R-:W1:Y:S01]  /*19f0*/  S2R R6, SR_LANEID ;  /* 0x0000000000067919 */ /* 0x002e620000000000 */
[----:B------:R-:W-:Y:S01]  /*1a00*/  IMAD.MOV.U32 R7, RZ, RZ, c[0x0][0x17c] ;  /* 0x00005f00ff077624 */ /* 0x000fe200078e00ff */
[----:B------:R-:W-:Y:S01]  /*1a10*/  IADD3 R15, P6, R5, R2, RZ ;  /* 0x00000002050f7210 */ /* 0x000fe20007fde0ff */
[----:B------:R-:W-:Y:S03]  /*1a20*/  WARPSYNC 0xffffffff ;  /* 0xffffffff00007948 */ /* 0x000fe60003800000 */
[----:B------:R-:W-:Y:S01]  /*1a30*/  SHF.R.U32.HI R17, RZ, 0x1, R7 ;  /* 0x00000001ff117819 */ /* 0x000fe20000011607 */
[----:B------:R-:W-:Y:S01]  /*1a40*/  IMAD.MOV.U32 R7, RZ, RZ, RZ ;  /* 0x000000ffff077224 */ /* 0x000fe200078e00ff */
[----:B------:R-:W-:-:S02]  /*1a50*/  LEA.HI.X.SX32 R2, R2, R3, 0x1, P6 ;  /* 0x0000000302027211 */ /* 0x000fc400030f0eff */
[----:B------:R-:W-:Y:S02]  /*1a60*/  LEA R13, P6, R15, c[0x0][0x170], 0x1 ;  /* 0x00005c000f0d7a11 */ /* 0x000fe400078c08ff */
        /* <DEDUP_REMOVED lines=11> */
.L_x_11:
[----:B------:R-:W-:Y:S05]  /*1b20*/  @P5 BRA `(.L_x_12) ;  /* 0x0000013000005947 */ /* 0x000fea0003800000 */
        /* <DEDUP_REMOVED lines=19> */
.L_x_12:
[----:B------:R-:W-:Y:S05]  /*1c60*/  @P4 BRA `(.L_x_13) ;  /* 0x0000013000004947 */ /* 0x000fea0003800000 */
[----:B-1----:R-:W1:Y:S01]  /*1c70*/  S2R R6, SR_LANEID ;  /* 0x0000000000067919 */ /* 0x002e620000000000 */
[----:B------:R-:W-:Y:S01]  /*1c80*/  IMAD.MOV.U32 R4, RZ, RZ, c[0x0][0x17c] ;  /* 0x00005f00ff047624 */ /* 0x000fe200078e00ff */
[----:B------:R-:W-:Y:S01]  /*1c90*/  IADD3 R2, P4, R5, R12, RZ ;  /* 0x0000000c05027210 */ /* 0x000fe20007f9e0ff */
[----:B------:R-:W-:Y:S01]  /*1ca0*/  IMAD.MOV.U32 R7, RZ, RZ, RZ ;  /* 0x000000ffff077224 */ /* 0x000fe200078e00ff */
[----:B------:R-:W-:Y:S02]  /*1cb0*/  WARPSYNC 0xffffffff ;  /* 0xffffffff00007948 */ /* 0x000fe40003800000 */
[----:B------:R-:W-:-:S02]  /*1cc0*/  SHF.R.U32.HI R17, RZ, 0x1, R4 ;  /* 0x00000001ff117819 */ /* 0x000fc40000011604 */
[----:B------:R-:W-:Y:S02]  /*1cd0*/  LEA.HI.X.SX32 R15, R12, R3, 0x1, P4 ;  /* 0x000000030c0f7211 */ /* 0x000fe400020f0eff */
        /* <DEDUP_REMOVED lines=12> */
.L_x_13:
        /* <DEDUP_REMOVED lines=20> */
.L_x_14:
        /* <DEDUP_REMOVED lines=20> */
.L_x_15:
        /* <DEDUP_REMOVED lines=20> */
.L_x_16:
[----:B------:R-:W-:Y:S05]  /*2160*/  @P0 EXIT ;  /* 0x000000000000094d */ /* 0x000fea0003800000 */
[----:B------:R-:W2:Y:S01]  /*2170*/  S2R R2, SR_LANEID ;  /* 0x0000000000027919 */ /* 0x000ea20000000000 */
[----:B------:R-:W-:Y:S01]  /*2180*/  IMAD.MOV.U32 R4, RZ, RZ, c[0x0][0x17c] ;  /* 0x00005f00ff047624 */ /* 0x000fe200078e00ff */
[----:B-1----:R-:W-:Y:S01]  /*2190*/  IADD3 R6, P0, R5, R0, RZ ;  /* 0x0000000005067210 */ /* 0x002fe20007f1e0ff */
[----:B------:R-:W-:Y:S03]  /*21a0*/  WARPSYNC 0xffffffff ;  /* 0xffffffff00007948 */ /* 0x000fe60003800000 */
[----:B------:R-:W-:-:S02]  /*21b0*/  SHF.R.U32.HI R11, RZ, 0x1, R4 ;  /* 0x00000001ff0b7819 */ /* 0x000fc40000011604 */
[----:B------:R-:W-:Y:S01]  /*21c0*/  LEA.HI.X.SX32 R9, R0, R3, 0x1, P0 ;  /* 0x0000000300097211 */ /* 0x000fe200000f0eff */
[----:B------:R-:W-:Y:S01]  /*21d0*/  IMAD.MOV.U32 R3, RZ, RZ, RZ ;  /* 0x000000ffff037224 */ /* 0x000fe200078e00ff */
[----:B------:R-:W-:Y:S02]  /*21e0*/  LEA R7, P0, R6, c[0x0][0x170], 0x1 ;  /* 0x00005c0006077a11 */ /* 0x000fe400078008ff */
[----:B--2---:R-:W-:Y:S02]  /*21f0*/  SHF.R.U32.HI R5, RZ, 0x2, R2 ;  /* 0x00000002ff057819 */ /* 0x004fe40000011602 */
[----:B------:R-:W-:-:S05]  /*2200*/  LOP3.LUT R2, R2, 0x3, RZ, 0xc0, !PT ;  /* 0x0000000302027812 */ /* 0x000fca00078ec0ff */
[----:B------:R-:W-:Y:S01]  /*2210*/  IMAD.WIDE.U32 R4, R5, R11, R2 ;  /* 0x0000000b05047225 */ /* 0x000fe200078e0002 */
[----:B------:R-:W-:-:S04]  /*2220*/  LEA.HI.X R3, R6, c[0x0][0x174], R9, 0x1, P0 ;  /* 0x00005d0006037a11 */ /* 0x000fc800000f0c09 */
[----:B------:R-:W-:-:S04]  /*2230*/  LEA R2, P0, R4, R7, 0x2 ;  /* 0x0000000704027211 */ /* 0x000fc800078010ff */
[----:B------:R-:W-:-:S05]  /*2240*/  LEA.HI.X R3, R4, R3, R5, 0x2, P0 ;  /* 0x0000000304037211 */ /* 0x000fca00000f1405 */
[----:B------:R-:W-:Y:S01]  /*2250*/  IMAD.WIDE.U32 R4, R11, 0x20, R2 ;  /* 0x000000200b047825 */ /* 0x000fe200078e0002 */
[----:B------:R-:W-:Y:S04]  /*2260*/  STG.E [R2.64], R90 ;  /* 0x0000005a02007986 */ /* 0x000fe8000c101904 */
[----:B------:R-:W-:Y:S04]  /*2270*/  STG.E [R4.64], R91 ;  /* 0x0000005b04007986 */ /* 0x000fe8000c101904 */
[----:B------:R-:W-:Y:S04]  /*2280*/  STG.E [R2.64+0x10], R92 ;  /* 0x0000105c02007986 */ /* 0x000fe8000c101904 */
[----:B------:R-:W-:Y:S01]  /*2290*/  STG.E [R4.64+0x10], R93 ;  /* 0x0000105d04007986 */ /* 0x000fe2000c101904 */
[----:B------:R-:W-:Y:S05]  /*22a0*/  EXIT ;  /* 0x000000000000794d */ /* 0x000fea0003800000 */
.L_x_0:
[----:B-1-3--:R-:W-:-:S05]  /*22b0*/  IMAD.MOV.U32 R5, RZ, RZ, c[0x0][0x180] ;  /* 0x00006000ff057624 */ /* 0x00afca00078e00ff */
[----:B------:R-:W-:-:S13]  /*22c0*/  ISETP.GE.AND P0, PT, R5, 0x1, PT ;  /* 0x000000010500780c */ /* 0x000fda0003f06270 */
[----:B------:R-:W-:Y:S05]  /*22d0*/  @!P0 EXIT ;  /* 0x000000000000894d */ /* 0x000fea0003800000 */
[C---:B------:R-:W-:Y:S01]  /*22e0*/  IMAD.SHL.U32 R8, R2.reuse, 0x8, RZ ;  /* 0x0000000802087824 */ /* 0x040fe200078e00ff */
[C---:B------:R-:W-:Y:S02]  /*22f0*/  IADD3 R5, R2.reuse, 0x20, RZ ;  /* 0x0000002002057810 */ /* 0x040fe40007ffe0ff */
[C---:B------:R-:W-:Y:S02]  /*2300*/  IADD3 R6, R2.reuse, 0x40, RZ ;  /* 0x0000004002067810 */ /* 0x040fe40007ffe0ff */
[----:B------:R-:W-:Y:S01]  /*2310*/  SHF.R.S32.HI R7, RZ, 0x1f, R8 ;  /* 0x0000001fff077819 */ /* 0x000fe20000011408 */
[----:B------:R-:W-:Y:S01]  /*2320*/  IMAD.SHL.U32 R12, R5, 0x8, RZ ;  /* 0x00000008050c7824 */ /* 0x000fe200078e00ff */
[----:B------:R-:W-:Y:S01]  /*2330*/  IADD3 R41, -R2, 0x1ff, RZ ;  /* 0x000001ff02297810 */ /* 0x000fe20007ffe1ff */
[----:B------:R-:W-:Y:S01]  /*2340*/  IMAD.SHL.U32 R14, R6, 0x8, RZ ;  /* 0x00000008060e7824 */ /* 0x000fe200078e00ff */
[CC--:B------:R-:W-:Y:S02]  /*2350*/  LEA.HI R9, R7.reuse, R8.reuse, RZ, 0x5 ;  /* 0x0000000807097211 */ /* 0x0c0fe400078f28ff */
[----:B------:R-:W-:-:S02]  /*2360*/  LEA.HI R10, R7, R8, RZ, 0x7 ;  /* 0x00000008070a7211 */ /* 0x000fc400078f38ff */
[----:B------:R-:W-:Y:S02]  /*2370*/  LOP3.LUT R7, R9, 0xffffffe0, RZ, 0xc0, !PT ;  /* 0xffffffe009077812 */ /* 0x000fe400078ec0ff */
[----:B------:R-:W-:Y:S02]  /*2380*/  LOP3.LUT R9, R10, 0xffffff80, RZ, 0xc0, !PT ;  /* 0xffffff800a097812 */ /* 0x000fe400078ec0ff */
[----:B------:R-:W-:Y:S01]  /*2390*/  SHF.R.S32.HI R13, RZ, 0x1f, R12 ;  /* 0x0000001fff0d7819 */ /* 0x000fe2000001140c */
[C---:B------:R-:W-:Y:S01]  /*23a0*/  IMAD.IADD R7, R8.reuse, 0x1, -R7 ;  /* 0x0000000108077824 */ /* 0x040fe200078e0a07 */
[----:B------:R-:W-:Y:S01]  /*23b0*/  SHF.R.S32.HI R15, RZ, 0x1f, R14 ;  /* 0x0000001fff0f7819 */ /* 0x000fe2000001140e */
[----:B------:R-:W-:Y:S01]  /*23c0*/  IMAD.IADD R19, R8, 0x1, -R9 ;  /* 0x0000000108137824 */ /* 0x000fe200078e0a09 */
[----:B------:R-:W-:Y:S02]  /*23d0*/  LEA.HI R8, R13, R12, RZ, 0x5 ;  /* 0x0000000c0d087211 */ /* 0x000fe400078f28ff */
[----:B------:R-:W-:-:S02]  /*23e0*/  LEA.HI R10, R15, R14, RZ, 0x5 ;  /* 0x0000000e0f0a7211 */ /* 0x000fc400078f28ff */
[----:B------:R-:W-:Y:S02]  /*23f0*/  LEA.HI R16, R15, R14, RZ, 0x7 ;  /* 0x0000000e0f107211 */ /* 0x000fe400078f38ff */
[----:B------:R-:W-:Y:S02]  /*2400*/  LOP3.LUT R9, R8, 0xffffffe0, RZ, 0xc0, !PT ;  /* 0xffffffe008097812 */ /* 0x000fe400078ec0ff */
[----:B------:R-:W-:Y:S02]  /*2410*/  LEA.HI R13, R13, R12, RZ, 0x7 ;  /* 0x0000000c0d0d7211 */ /* 0x000fe400078f38ff */
[----:B------:R-:W-:Y:S01]  /*2420*/  LOP3.LUT R15, R10, 0xffffffe0, RZ, 0xc0, !PT ;  /* 0xffffffe00a0f7812 */ /* 0x000fe200078ec0ff */
[----:B------:R-:W-:Y:S01]  /*2430*/  IMAD.IADD R8, R12, 0x1, -R9 ;  /* 0x000000010c087824 */ /* 0x000fe200078e0a09 */
[----:B------:R-:W-:Y:S02]  /*2440*/  LOP3.LUT R17, R16, 0xffffff80, RZ, 0xc0, !PT ;  /* 0xffffff8010117812 */ /* 0x000fe400078ec0ff */
[----:B------:R-:W-:Y:S01]  /*2450*/  LOP3.LUT R13, R13, 0xffffff80, RZ, 0xc0, !PT ;  /* 0xffffff800d0d7812 */ /* 0x000fe200078ec0ff */
[----:B------:R-:W-:Y:S01]  /*2460*/  IMAD.IADD R9, R14, 0x1, -R15 ;  /* 0x000000010e097824 */ /* 0x000fe200078e0a0f */
[----:B------:R-:W-:Y:S01]  /*2470*/  IADD3 R10, R2, 0x60, RZ ;  /* 0x00000060020a7810 */ /* 0x000fe20007ffe0ff */
[----:B------:R-:W-:Y:S01]  /*2480*/  IMAD.IADD R27, R14, 0x1, -R17 ;  /* 0x000000010e1b7824 */ /* 0x000fe200078e0a11 */
[----:B------:R-:W-:Y:S01]  /*2490*/  SHF.R.S32.HI R14, RZ, 0x1f, R5 ;  /* 0x0000001fff0e7819 */ /* 0x000fe20000011405 */
[----:B------:R-:W-:Y:S01]  /*24a0*/  IMAD.IADD R24, R12, 0x1, -R13 ;  /* 0x000000010c187824 */ /* 0x000fe200078e0a0d */
[----:B------:R-:W-:Y:S01]  /*24b0*/  SHF.R.S32.HI R17, RZ, 0x1f, R6 ;  /* 0x0000001fff117819 */ /* 0x000fe20000011406 */
[----:B------:R-:W-:Y:S01]  /*24c0*/  IMAD.IADD R26, R0, 0x1, R27 ;  /* 0x00000001001a7824 */ /* 0x000fe200078e021b */
[----:B------:R-:W-:Y:S01]  /*24d0*/  LEA.HI R13, R11, R2, RZ, 0x2 ;  /* 0x000000020b0d7211 */ /* 0x000fe200078f10ff */
[----:B------:R-:W-:Y:S01]  /*24e0*/  IMAD.MOV.U32 R12, RZ, RZ, RZ ;  /* 0x000000ffff0c7224 */ /* 0x000fe200078e00ff */
[----:B------:R-:W-:-:S02]  /*24f0*/  LEA.HI R15, R14, R5, RZ, 0x2 ;  /* 0x000000050e0f7211 */ /* 0x000fc400078f10ff */
[----:B------:R-:W-:Y:S02]  /*2500*/  LEA.HI R18, R17, R6, RZ, 0x2 ;  /* 0x0000000611127211 */ /* 0x000fe400078f10ff */
[----:B------:R-:W-:Y:S02]  /*2510*/  LEA.HI R11, R11, R2, RZ, 0x4 ;  /* 0x000000020b0b7211 */ /* 0x000fe400078f20ff */
[----:B------:R-:W-:Y:S02]  /*2520*/  SHF.R.S32.HI R16, RZ, 0x2, R13 ;  /* 0x00000002ff107819 */ /* 0x000fe4000001140d */
[----:B------:R-:W-:Y:S02]  /*2530*/  LEA.HI R14, R14, R5, RZ, 0x4 ;  /* 0x000000050e0e7211 */ /* 0x000fe400078f20ff */
[----:B------:R-:W-:Y:S01]  /*2540*/  LEA.HI R17, R17, R6, RZ, 0x4 ;  /* 0x0000000611117211 */ /* 0x000fe200078f20ff */
[----:B------:R-:W-:Y:S01]  /*2550*/  IMAD R42, R4, 0x80, R16 ;  /* 0x00000080042a7824 */ /* 0x000fe200078e0210 */
[----:B------:R-:W-:Y:S01]  /*2560*/  SHF.R.S32.HI R23, RZ, 0x2, R15 ;  /* 0x00000002ff177819 */ /* 0x000fe2000001140f */
[----:B------:R-:W-:Y:S01]  /*2570*/  IMAD R16, R16, 0x20, R7 ;  /* 0x0000002010107824 */ /* 0x000fe200078e0207 */
[----:B------:R-:W-:Y:S01]  /*2580*/  SHF.R.S32.HI R25, RZ, 0x2, R18 ;  /* 0x00000002ff197819 */ /* 0x000fe20000011412 */
[----:B------:R-:W-:Y:S01]  /*2590*/  IMAD.IADD R18, R0, 0x1, R19 ;  /* 0x0000000100127824 */ /* 0x000fe200078e0213 */
[----:B------:R-:W-:Y:S01]  /*25a0*/  SHF.R.S32.HI R11, RZ, 0x4, R11 ;  /* 0x00000004ff0b7819 */ /* 0x000fe2000001140b */
[C---:B------:R-:W-:Y:S01]  /*25b0*/  IMAD R43, R4.reuse, 0x80, R23 ;  /* 0x00000080042b7824 */ /* 0x040fe200078e0217 */
[----:B------:R-:W-:Y:S01]  /*25c0*/  SHF.R.S32.HI R15, RZ, 0x4, R14 ;  /* 0x00000004ff0f7819 */ /* 0x000fe2000001140e */
[----:B------:R-:W-:Y:S01]  /*25d0*/  IMAD R44, R4, 0x80, R25 ;  /* 0x00000080042c7824 */ /* 0x000fe200078e0219 */
[----:B------:R-:W-:Y:S01]  /*25e0*/  SHF.R.S32.HI R17, RZ, 0x4, R17 ;  /* 0x00000004ff117819 */ /* 0x000fe20000011411 */
[----:B------:R-:W-:Y:S01]  /*25f0*/  IMAD R22, R23, 0x20, R8 ;  /* 0x0000002017167824 */ /* 0x000fe200078e0208 */
[----:B------:R-:W-:Y:S01]  /*2600*/  LEA.HI R13, R41, 0x1, RZ, 0x1b ;  /* 0x00000001290d7811 */ /* 0x000fe200078fd8ff */
[----:B------:R-:W-:-:S02]  /*2610*/  IMAD.IADD R23, R0, 0x1, R24 ;  /* 0x0000000100177824 */ /* 0x000fc400078e0218 */
[----:B------:R-:W-:Y:S01]  /*2620*/  IMAD R14, R42, c[0x0][0x180], RZ ;  /* 0x000060002a0e7a24 */ /* 0x000fe200078e02ff */
[----:B------:R-:W-:Y:S01]  /*2630*/  LOP3.LUT R13, R13, 0x3, RZ, 0xc0, !PT ;  /* 0x000000030d0d7812 */ /* 0x000fe200078ec0ff */
[----:B------:R-:W-:Y:S02]  /*2640*/  IMAD R19, R11, 0x80, R19 ;  /* 0x000000800b137824 */ /* 0x000fe400078e0213 */
[----:B------:R-:W-:Y:S02]  /*2650*/  IMAD R20, R43, c[0x0][0x180], RZ ;  /* 0x000060002b147a24 */ /* 0x000fe400078e02ff */
[----:B------:R-:W-:Y:S02]  /*2660*/  IMAD R21, R44, c[0x0][0x180], RZ ;  /* 0x000060002c157a24 */ /* 0x000fe400078e02ff */
[----:B------:R-:W-:Y:S02]  /*2670*/  IMAD R24, R15, 0x80, R24 ;  /* 0x000000800f187824 */ /* 0x000fe400078e0218 */
[----:B------:R-:W-:-:S02]  /*2680*/  IMAD R25, R25, 0x20, R9 ;  /* 0x0000002019197824 */ /* 0x000fc400078e0209 */
[----:B------:R-:W-:Y:S02]  /*2690*/  IMAD R27, R17, 0x80, R27 ;  /* 0x00000080111b7824 */ /* 0x000fe400078e021b */
.L_x_42:
[C---:B------:R-:W-:Y:S01]  /*26a0*/  ISETP.GE.U32.AND P0, PT, R12.reuse, 0x2, PT ;  /* 0x000000020c00780c */ /* 0x040fe20003f06070 */
[----:B------:R-:W-:Y:S01]  /*26b0*/  YIELD ;  /* 0x0000000000007946 */ /* 0x000fe20003800000 */
[----:B------:R-:W-:-:S11]  /*26c0*/  LOP3.LUT R28, R12, 0x1, RZ, 0xc0, !PT ;  /* 0x000000010c1c7812 */ /* 0x000fd600078ec0ff */
[----:B-1----:R-:W-:Y:S05]  /*26d0*/  @!P0 BRA `(.L_x_17) ;  /* 0x0000009000008947 */ /* 0x002fea0003800000 */
[----:B------:R-:W-:Y:S02]  /*26e0*/  SHF.R.U32.HI R29, RZ, 0x1, R12 ;  /* 0x00000001ff1d7819 */ /* 0x000fe4000001160c */
[----:B------:R-:W-:-:S03]  /*26f0*/  LEA R31, R28, 0x10, 0x3 ;  /* 0x000000101c1f7811 */ /* 0x000fc600078e18ff */
[----:B------:R-:W-:-:S05]  /*2700*/  IMAD.U32 R29, R29, -0x80000000, RZ ;  /* 0x800000001d1d7824 */ /* 0x000fca00078e00ff */
[----:B------:R-:W-:Y:S02]  /*2710*/  LOP3.LUT R30, R29, 0x80000000, RZ, 0x3c, !PT ;  /* 0x800000001d1e7812 */ /* 0x000fe400078e3cff */
.L_x_18:
[----:B------:R-:W1:Y:S01]  /*2720*/  LDS R29, [R31+0x4] ;  /* 0x000004001f1d7984 */ /* 0x000e620000000800 */
[----:B------:R-:W-:Y:S01]  /*2730*/  YIELD ;  /* 0x0000000000007946 */ /* 0x000fe20003800000 */
[----:B-1----:R-:W-:Y:S02]  /*2740*/  LOP3.LUT P0, RZ, R29, 0x80000000, R30, 0x48, !PT ;  /* 0x800000001dff7812 */ /* 0x002fe4000780481e */
[----:B------:R-:W-:Y:S11]  /*2750*/  NOP ;  /* 0x0000000000007918 */ /* 0x000ff60000000000 */
[----:B------:R-:W-:Y:S05]  /*2760*/  @!P0 BRA `(.L_x_18) ;  /* 0xffffffb000008947 */ /* 0x000fea000383ffff */
.L_x_17:
[----:B------:R-:W-:Y:S01]  /*2770*/  ISETP.NE.AND P3, PT, R13, RZ, PT ;  /* 0x000000ff0d00720c */ /* 0x000fe20003f65270 */
[----:B------:R-:W-:Y:S01]  /*2780*/  BSSY B0, `(.L_x_19) ;  /* 0x000003a000007945 */ /* 0x000fe20003800000 */
[----:B------:R-:W-:Y:S02]  /*2790*/  IMAD.SHL.U32 R29, R28, 0x2000, RZ ;  /* 0x000020001c1d7824 */ /* 0x000fe400078e00ff */
[----:B------:R-:W-:-:S09]  /*27a0*/  IMAD.MOV.U32 R36, RZ, RZ, R2 ;  /* 0x000000ffff247224 */ /* 0x000fd200078e0002 */
[----:B------:R-:W-:Y:S05]  /*27b0*/  @!P3 BRA `(.L_x_20) ;  /* 0x000003600000b947 */ /* 0x000fea0003800000 */
[----:B------:R-:W-:Y:S01]  /*27c0*/  IMAD R33, R12, 0x20, R7 ;  /* 0x000000200c217824 */ /* 0x000fe200078e0207 */
[----:B------:R-:W-:Y:S01]  /*27d0*/  BSSY B1, `(.L_x_21) ;  /* 0x000000f000017945 */ /* 0x000fe20003800000 */
[----:B------:R-:W-:-:S03]  /*27e0*/  ISETP.NE.AND P1, PT, R13, 0x1, PT ;  /* 0x000000010d00780c */ /* 0x000fc60003f25270 */
[----:B------:R-:W-:-:S04]  /*27f0*/  ISETP.GE.AND P0, PT, R33, c[0x0][0x180], PT ;  /* 0x0000600021007a0c */ /* 0x000fc80003f06270 */
[----:B------:R-:W-:-:S13]  /*2800*/  ISETP.GE.OR P0, PT, R42, c[0x0][0x178], P0 ;  /* 0x00005e002a007a0c */ /* 0x000fda0000706670 */
[----:B------:R-:W-:Y:S05]  /*2810*/  @P0 BRA `(.L_x_22) ;  /* 0x000000a000000947 */ /* 0x000fea0003800000 */
[----:B------:R-:W-:Y:S02]  /*2820*/  SHF.R.S32.HI R31, RZ, 0x1f, R33 ;  /* 0x0000001fff1f7819 */ /* 0x000fe40000011421 */
[----:B------:R-:W-:Y:S01]  /*2830*/  IADD3 R32, P0, R14, R33, RZ ;  /* 0x000000210e207210 */ /* 0x000fe20007f1e0ff */
[----:B------:R-:W-:-:S03]  /*2840*/  IMAD R33, R16, 0x2, R29 ;  /* 0x0000000210217824 */ /* 0x000fc600078e021d */
[----:B------:R-:W-:Y:S02]  /*2850*/  LEA.HI.X.SX32 R31, R14, R31, 0x1, P0 ;  /* 0x0000001f0e1f7211 */ /* 0x000fe400000f0eff */
[----:B------:R-:W-:-:S04]  /*2860*/  LEA R30, P0, R32, c[0x0][0x160], 0x1 ;  /* 0x00005800201e7a11 */ /* 0x000fc800078008ff */
[----:B------:R-:W-:-:S05]  /*2870*/  LEA.HI.X R31, R32, c[0x0][0x164], R31, 0x1, P0 ;  /* 0x00005900201f7a11 */ /* 0x000fca00000f0c1f */
[----:B------:R-:W-:Y:S01]  /*2880*/  @!PT LDS RZ, [RZ] ;  /* 0x00000000fffff984 */ /* 0x000fe20000000800 */
[----:B------:R-:W-:Y:S01]  /*2890*/  @!PT LDS RZ, [RZ] ;  /* 0x00000000fffff984 */ /* 0x000fe20000000800 */
[----:B------:R-:W-:Y:S01]  /*28a0*/  @!PT LDS RZ, [RZ] ;  /* 0x00000000fffff984 */ /* 0x000fe20000000800 */
[----:B------:R1:W-:Y:S04]  /*28b0*/  LDGSTS.E.128 [R33+0x80], [R30.64] ;  /* 0x000800001e217fae */ /* 0x0003e8000b921c44 */
.L_x_22:
[----:B------:R-:W-:Y:S05]  /*28c0*/  BSYNC B1 ;  /* 0x0000000000017941 */ /* 0x000fea0003800000 */
.L_x_21:
[----:B------:R-:W-:Y:S01]  /*28d0*/  IMAD.MOV.U32 R36, RZ, RZ, R5 ;  /* 0x000000ffff247224 */ /* 0x000fe200078e0005 */
[----:B------:R-:W-:Y:S05]  /*28e0*/  @!P1 BRA `(.L_x_20) ;  /* 0x0000023000009947 */ /* 0x000fea0003800000 */
[----:B-1----:R-:W-:Y:S01]  /*28f0*/  IMAD R33, R12, 0x20, R8 ;  /* 0x000000200c217824 */ /* 0x002fe200078e0208 */
        /* <DEDUP_REMOVED lines=15> */
.L_x_24:
[----:B------:R-:W-:Y:S05]  /*29f0*/  BSYNC B1 ;  /* 0x0000000000017941 */ /* 0x000fea0003800000 */
.L_x_23:
[----:B------:R-:W-:Y:S01]  /*2a00*/  IMAD.MOV.U32 R36, RZ, RZ, R6 ;  /* 0x000000ffff247224 */ /* 0x000fe200078e0006 */
[----:B------:R-:W-:Y:S05]  /*2a10*/  @!P1 BRA `(.L_x_20) ;  /* 0x0000010000009947 */ /* 0x000fea0003800000 */
[----:B------:R-:W-:Y:S02]  /*2a20*/  IMAD R32, R12, 0x20, R9 ;  /* 0x000000200c207824 */ /* 0x000fe400078e0209 */
[----:B------:R-:W-:-:S03]  /*2a30*/  IMAD.MOV.U32 R36, RZ, RZ, R10 ;  /* 0x000000ffff247224 */ /* 0x000fc600078e000a */
[----:B------:R-:W-:-:S04]  /*2a40*/  ISETP.GE.AND P0, PT, R32, c[0x0][0x180], PT ;  /* 0x0000600020007a0c */ /* 0x000fc80003f06270 */
[----:B------:R-:W-:-:S13]  /*2a50*/  ISETP.GE.OR P0, PT, R44, c[0x0][0x178], P0 ;  /* 0x00005e002c007a0c */ /* 0x000fda0000706670 */
[----:B------:R-:W-:Y:S05]  /*2a60*/  @P0 BRA `(.L_x_20) ;  /* 0x000000b000000947 */ /* 0x000fea0003800000 */
[----:B-1----:R-:W-:Y:S01]  /*2a70*/  SHF.R.S32.HI R30, RZ, 0x1f, R32 ;  /* 0x0000001fff1e7819 */ /* 0x002fe20000011420 */
[----:B------:R-:W-:Y:S01]  /*2a80*/  IMAD R33, R25, 0x2, R29 ;  /* 0x0000000219217824 */ /* 0x000fe200078e021d */
[----:B------:R-:W-:Y:S01]  /*2a90*/  IADD3 R31, P0, R21, R32, RZ ;  /* 0x00000020151f7210 */ /* 0x000fe20007f1e0ff */
[----:B------:R-:W-:-:S03]  /*2aa0*/  IMAD.MOV.U32 R36, RZ, RZ, R10 ;  /* 0x000000ffff247224 */ /* 0x000fc600078e000a */
[----:B------:R-:W-:Y:S02]  /*2ab0*/  LEA.HI.X.SX32 R32, R21, R30, 0x1, P0 ;  /* 0x0000001e15207211 */ /* 0x000fe400000f0eff */
[----:B------:R-:W-:-:S04]  /*2ac0*/  LEA R30, P0, R31, c[0x0][0x160], 0x1 ;  /* 0x000058001f1e7a11 */ /* 0x000fc800078008ff */
[----:B------:R-:W-:-:S05]  /*2ad0*/  LEA.HI.X R31, R31, c[0x0][0x164], R32, 0x1, P0 ;  /* 0x000059001f1f7a11 */ /* 0x000fca00000f0c20 */
[----:B------:R-:W-:Y:S01]  /*2ae0*/  @!PT LDS RZ, [RZ] ;  /* 0x00000000fffff984 */ /* 0x000fe20000000800 */
[----:B------:R-:W-:Y:S01]  /*2af0*/  @!PT LDS RZ, [RZ] ;  /* 0x00000000fffff984 */ /* 0x000fe20000000800 */
[----:B------:R-:W-:Y:S01]  /*2b00*/  @!PT LDS RZ, [RZ] ;  /* 0x00000000fffff984 */ /* 0x000fe20000000800 */
[----:B------:R1:W-:Y:S04]  /*2b10*/  LDGSTS.E.128 [R33+0x80], [R30.64] ;  /* 0x000800001e217fae */ /* 0x0003e8000b921c44 */
.L_x_20:
[----:B------:R-:W-:Y:S05]  /*2b20*/  BSYNC B0 ;  /* 0x0000000000007941 */ /* 0x000fea0003800000 */
.L_x_19:
[----:B------:R-:W-:Y:S01]  /*2b30*/  ISETP.GE.U32.AND P4, PT, R41, 0x60, PT ;  /* 0x000000602900780c */ /* 0x000fe20003f86070 */
[----:B------:R-:W-:-:S12]  /*2b40*/  BSSY B0, `(.L_x_25) ;  /* 0x0000063000007945 */ /* 0x000fd80003800000 */
[----:B------:R-:W-:Y:S05]  /*2b50*/  @!P4 BRA `(.L_x_26) ;  /* 0x000006100000c947 */ /* 0x000fea0003800000 */
[----:B------:R-:W-:Y:S02]  /*2b60*/  IMAD.SHL.U32 R37, R36, 0x8, RZ ;  /* 0x0000000824257824 */ /* 0x000fe400078e00ff */
.L_x_29:
[C---:B------:R-:W-:Y:S01]  /*2b70*/  IADD3 R34, R36.reuse, 0x40, RZ ;  /* 0x0000004024227810 */ /* 0x040fe20007ffe0ff */
[----:B------:R-:W-:Y:S01]  /*2b80*/  BSSY B1, `(.L_x_27) ;  /* 0x000005c000017945 */ /* 0x000fe20003800000 */
[----:B-1----:R-:W-:Y:S02]  /*2b90*/  IADD3 R31, R36, 0x20, RZ ;  /* 0x00000020241f7810 */ /* 0x002fe40007ffe0ff */
[----:B------:R-:W-:Y:S02]  /*2ba0*/  SHF.R.S32.HI R30, RZ, 0x1f, R37 ;  /* 0x0000001fff1e7819 */ /* 0x000fe40000011425 */
[----:B------:R-:W-:Y:S02]  /*2bb0*/  SHF.R.S32.HI R35, RZ, 0x1f, R34 ;  /* 0x0000001fff237819 */ /* 0x000fe40000011422 */
[----:B------:R-:W-:Y:S02]  /*2bc0*/  IADD3 R33, R37, 0x100, RZ ;  /* 0x0000010025217810 */ /* 0x000fe40007ffe0ff */
[----:B------:R-:W-:-:S02]  /*2bd0*/  SHF.R.S32.HI R32, RZ, 0x1f, R31 ;  /* 0x0000001fff207819 */ /* 0x000fc4000001141f */
[----:B------:R-:W-:Y:S02]  /*2be0*/  LEA.HI R30, R30, R37, RZ, 0x5 ;  /* 0x000000251e1e7211 */ /* 0x000fe400078f28ff */
[----:B------:R-:W-:Y:S02]  /*2bf0*/  LEA.HI R35, R35, R34, RZ, 0x2 ;  /* 0x0000002223237211 */ /* 0x000fe400078f10ff */
[----:B------:R-:W-:Y:S02]  /*2c00*/  SHF.R.S32.HI R34, RZ, 0x1f, R33 ;  /* 0x0000001fff227819 */ /* 0x000fe40000011421 */
[----:B------:R-:W-:Y:S02]  /*2c10*/  LEA.HI R32, R32, R31, RZ, 0x2 ;  /* 0x0000001f20207211 */ /* 0x000fe400078f10ff */
[----:B------:R-:W-:Y:S02]  /*2c20*/  SHF.R.S32.HI R31, RZ, 0x1f, R36 ;  /* 0x0000001fff1f7819 */ /* 0x000fe40000011424 */
[----:B------:R-:W-:-:S02]  /*2c30*/  LOP3.LUT R30, R30, 0xffffffe0, RZ, 0xc0, !PT ;  /* 0xffffffe01e1e7812 */ /* 0x000fc400078ec0ff */
[C---:B------:R-:W-:Y:S02]  /*2c40*/  IADD3 R38, R37.reuse, 0x200, RZ ;  /* 0x0000020025267810 */ /* 0x040fe40007ffe0ff */
[----:B------:R-:W-:Y:S01]  /*2c50*/  LEA.HI R34, R34, R33, RZ, 0x5 ;  /* 0x0000002122227211 */ /* 0x000fe200078f28ff */
[----:B------:R-:W-:Y:S01]  /*2c60*/  IMAD.IADD R49, R37, 0x1, -R30 ;  /* 0x0000000125317824 */ /* 0x000fe200078e0a1e */
[----:B------:R-:W-:Y:S02]  /*2c70*/  LEA.HI R31, R31, R36, RZ, 0x2 ;  /* 0x000000241f1f7211 */ /* 0x000fe400078f10ff */
[----:B------:R-:W-:Y:S02]  /*2c80*/  SHF.R.S32.HI R39, RZ, 0x1f, R38 ;  /* 0x0000001fff277819 */ /* 0x000fe40000011426 */
[----:B------:R-:W-:Y:S02]  /*2c90*/  LOP3.LUT R34, R34, 0xffffffe0, RZ, 0xc0, !PT ;  /* 0xffffffe022227812 */ /* 0x000fe400078ec0ff */
[----:B------:R-:W-:Y:S01]  /*2ca0*/  SHF.R.S32.HI R47, RZ, 0x2, R31 ;  /* 0x00000002ff2f7819 */ /* 0x000fe2000001141f */
[----:B------:R-:W-:Y:S01]  /*2cb0*/  IMAD R31, R12, 0x20, R49 ;  /* 0x000000200c1f7824 */ /* 0x000fe200078e0231 */
[----:B------:R-:W-:Y:S01]  /*2cc0*/  LEA.HI R39, R39, R38, RZ, 0x5 ;  /* 0x0000002627277211 */ /* 0x000fe200078f28ff */
[----:B------:R-:W-:Y:S01]  /*2cd0*/  IMAD.IADD R50, R33, 0x1, -R34 ;  /* 0x0000000121327824 */ /* 0x000fe200078e0a22 */
[----:B------:R-:W-:Y:S01]  /*2ce0*/  SHF.R.S32.HI R51, RZ, 0x2, R32 ;  /* 0x00000002ff337819 */ /* 0x000fe20000011420 */
[----:B------:R-:W-:Y:S01]  /*2cf0*/  IMAD R30, R4, 0x80, R47 ;  /* 0x00000080041e7824 */ /* 0x000fe200078e022f */
[----:B------:R-:W-:Y:S01]  /*2d00*/  LOP3.LUT R39, R39, 0xffffffe0, RZ, 0xc0, !PT ;  /* 0xffffffe027277812 */ /* 0x000fe200078ec0ff */
[----:B------:R-:W-:Y:S01]  /*2d10*/  IMAD R46, R12, 0x20, R50 ;  /* 0x000000200c2e7824 */ /* 0x000fe200078e0232 */
[----:B------:R-:W-:-:S02]  /*2d20*/  ISETP.GE.AND P1, PT, R31, c[0x0][0x180], PT ;  /* 0x000060001f007a0c */ /* 0x000fc40003f26270 */
[----:B------:R-:W-:Y:S01]  /*2d30*/  SHF.R.S32.HI R53, RZ, 0x2, R35 ;  /* 0x00000002ff357819 */ /* 0x000fe20000011423 */
[----:B------:R-:W-:Y:S01]  /*2d40*/  IMAD.IADD R52, R38, 0x1, -R39 ;  /* 0x0000000126347824 */ /* 0x000fe200078e0a27 */
[----:B------:R-:W-:Y:S01]  /*2d50*/  ISETP.GE.OR P1, PT, R30, c[0x0][0x178], P1 ;  /* 0x00005e001e007a0c */ /* 0x000fe20000f26670 */
[----:B------:R-:W-:Y:S01]  /*2d60*/  IMAD R38, R4, 0x80, R51 ;  /* 0x0000008004267824 */ /* 0x000fe200078e0233 */
[----:B------:R-:W-:Y:S01]  /*2d70*/  ISETP.GE.AND P0, PT, R46, c[0x0][0x180], PT ;  /* 0x000060002e007a0c */ /* 0x000fe20003f06270 */
[----:B------:R-:W-:Y:S01]  /*2d80*/  IMAD R54, R12, 0x20, R52 ;  /* 0x000000200c367824 */ /* 0x000fe200078e0234 */
[----:B------:R-:W-:Y:S01]  /*2d90*/  IADD3 R32, R36, 0x60, RZ ;  /* 0x0000006024207810 */ /* 0x000fe20007ffe0ff */
[----:B------:R-:W-:Y:S01]  /*2da0*/  IMAD R48, R4, 0x80, R53 ;  /* 0x0000008004307824 */ /* 0x000fe200078e0235 */
[----:B------:R-:W-:Y:S02]  /*2db0*/  ISETP.GE.OR P0, PT, R38, c[0x0][0x178], P0 ;  /* 0x00005e0026007a0c */ /* 0x000fe40000706670 */
[----:B------:R-:W-:-:S02]  /*2dc0*/  ISETP.GE.AND P2, PT, R54, c[0x0][0x180], PT ;  /* 0x0000600036007a0c */ /* 0x000fc40003f46270 */
[----:B------:R-:W-:Y:S02]  /*2dd0*/  SHF.R.S32.HI R33, RZ, 0x1f, R32 ;  /* 0x0000001fff217819 */ /* 0x000fe40000011420 */
[----:B------:R-:W-:Y:S01]  /*2de0*/  ISETP.GE.OR P2, PT, R48, c[0x0][0x178], P2 ;  /* 0x00005e0030007a0c */ /* 0x000fe20001746670 */
[----:B------:R-:W-:Y:S01]  /*2df0*/  @!P1 IMAD R30, R30, c[0x0][0x180], RZ ;  /* 0x000060001e1e9a24 */ /* 0x000fe200078e02ff */
[----:B------:R-:W-:Y:S02]  /*2e00*/  @!P1 SHF.R.S32.HI R35, RZ, 0x1f, R31 ;  /* 0x0000001fff239819 */ /* 0x000fe4000001141f */
[----:B------:R-:W-:Y:S02]  /*2e10*/  IADD3 R34, R37, 0x300, RZ ;  /* 0x0000030025227810 */ /* 0x000fe40007ffe0ff */
[----:B------:R-:W-:Y:S01]  /*2e20*/  @!P1 IADD3 R40, P5, R31, R30, RZ ;  /* 0x0000001e1f289210 */ /* 0x000fe20007fbe0ff */
[----:B------:R-:W-:Y:S01]  /*2e30*/  @!P0 IMAD R31, R38, c[0x0][0x180], RZ ;  /* 0x00006000261f8a24 */ /* 0x000fe200078e02ff */
[----:B------:R-:W-:-:S02]  /*2e40*/  LEA.HI R39, R33, R32, RZ, 0x2 ;  /* 0x0000002021277211 */ /* 0x000fc400078f10ff */
[----:B------:R-:W-:Y:S02]  /*2e50*/  SHF.R.S32.HI R33, RZ, 0x1f, R34 ;  /* 0x0000001fff217819 */ /* 0x000fe40000011422 */
[----:B------:R-:W-:Y:S02]  /*2e60*/  @!P1 LEA.HI.X.SX32 R35, R30, R35, 0x1, P5 ;  /* 0x000000231e239211 */ /* 0x000fe400028f0eff */
[----:B------:R-:W-:Y:S02]  /*2e70*/  @!P0 SHF.R.S32.HI R38, RZ, 0x1f, R46 ;  /* 0x0000001fff268819 */ /* 0x000fe4000001142e */
[----:B------:R-:W-:Y:S02]  /*2e80*/  @!P0 IADD3 R45, P6, R46, R31, RZ ;  /* 0x0000001f2e2d8210 */ /* 0x000fe40007fde0ff */
[----:B------:R-:W-:Y:S02]  /*2e90*/  @!P1 LEA R30, P5, R40, c[0x0][0x160], 0x1 ;  /* 0x00005800281e9a11 */ /* 0x000fe400078a08ff */
[----:B------:R-:W-:Y:S01]  /*2ea0*/  LEA.HI R32, R33, R34, RZ, 0x5 ;  /* 0x0000002221207211 */ /* 0x000fe200078f28ff */
[----:B------:R-:W-:Y:S01]  /*2eb0*/  @!P2 IMAD R33, R48, c[0x0][0x180], RZ ;  /* 0x000060003021aa24 */ /* 0x000fe200078e02ff */
[----:B------:R-:W-:Y:S01]  /*2ec0*/  @!P0 LEA.HI.X.SX32 R48, R31, R38, 0x1, P6 ;  /* 0x000000261f308211 */ /* 0x000fe200030f0eff */
[----:B------:R-:W-:Y:S01]  /*2ed0*/  @!P1 IMAD R38, R47, 0x20, R49 ;  /* 0x000000202f269824 */ /* 0x000fe200078e0231 */
[----:B------:R-:W-:-:S02]  /*2ee0*/  @!P1 LEA.HI.X R31, R40, c[0x0][0x164], R35, 0x1, P5 ;  /* 0x00005900281f9a11 */ /* 0x000fc400028f0c23 */
[----:B------:R-:W-:Y:S02]  /*2ef0*/  LOP3.LUT R35, R32, 0xffffffe0, RZ, 0xc0, !PT ;  /* 0xffffffe020237812 */ /* 0x000fe400078ec0ff */
[----:B------:R-:W-:Y:S02]  /*2f00*/  @!P2 SHF.R.S32.HI R40, RZ, 0x1f, R54 ;  /* 0x0000001fff28a819 */ /* 0x000fe40000011436 */
[----:B------:R-:W-:Y:S01]  /*2f10*/  @!P2 IADD3 R46, P6, R54, R33, RZ ;  /* 0x00000021362ea210 */ /* 0x000fe20007fde0ff */
[----:B------:R-:W-:Y:S01]  /*2f20*/  IMAD.IADD R54, R34, 0x1, -R35 ;  /* 0x0000000122367824 */ /* 0x000fe200078e0a23 */
[----:B------:R-:W-:Y:S02]  /*2f30*/  @!P0 LEA R32, P5, R45, c[0x0][0x160], 0x1 ;  /* 0x000058002d208a11 */ /* 0x000fe400078a08ff */
[----:B------:R-:W-:Y:S01]  /*2f40*/  @!P2 LEA.HI.X.SX32 R35, R33, R40, 0x1, P6 ;  /* 0x000000282123a211 */ /* 0x000fe200030f0eff */
[----:B------:R-:W-:Y:S01]  /*2f50*/  @!P0 IMAD R40, R51, 0x20, R50 ;  /* 0x0000002033288824 */ /* 0x000fe200078e0232 */
[----:B------:R-:W-:Y:S01]  /*2f60*/  @!P0 LEA.HI.X R33, R45, c[0x0][0x164], R48, 0x1, P5 ;  /* 0x000059002d218a11 */ /* 0x000fe200028f0c30 */
[----:B------:R-:W-:Y:S01]  /*2f70*/  @!P1 IMAD R45, R38, 0x2, R29 ;  /* 0x00000002262d9824 */ /* 0x000fe200078e021d */
[----:B------:R-:W-:Y:S01]  /*2f80*/  @!P2 LEA R34, P5, R46, c[0x0][0x160], 0x1 ;  /* 0x000058002e22aa11 */ /* 0x000fe200078a08ff */
[----:B------:R-:W-:Y:S01]  /*2f90*/  @!P2 IMAD R38, R53, 0x20, R52 ;  /* 0x000000203526a824 */ /* 0x000fe200078e0234 */
[----:B------:R-:W-:Y:S01]  /*2fa0*/  SHF.R.S32.HI R49, RZ, 0x2, R39 ;  /* 0x00000002ff317819 */ /* 0x000fe20000011427 */
[----:B------:R-:W-:Y:S01]  /*2fb0*/  @!P0 IMAD R39, R40, 0x2, R29 ;  /* 0x0000000228278824 */ /* 0x000fe200078e021d */
[----:B------:R-:W-:Y:S01]  /*2fc0*/  @!P2 LEA.HI.X R35, R46, c[0x0][0x164], R35, 0x1, P5 ;  /* 0x000059002e23aa11 */ /* 0x000fe200028f0c23 */
[----:B------:R-:W-:Y:S01]  /*2fd0*/  @!P2 IMAD R47, R38, 0x2, R29 ;  /* 0x00000002262fa824 */ /* 0x000fe200078e021d */
[----:B------:R-:W-:Y:S01]  /*2fe0*/  @!PT LDS RZ, [RZ] ;  /* 0x00000000fffff984 */ /* 0x000fe20000000800 */
[----:B------:R-:W-:Y:S01]  /*2ff0*/  @!PT LDS RZ, [RZ] ;  /* 0x00000000fffff984 */ /* 0x000fe20000000800 */
[----:B------:R-:W-:Y:S01]  /*3000*/  @!PT LDS RZ, [RZ] ;  /* 0x00000000fffff984 */ /* 0x000fe20000000800 */
[----:B------:R1:W-:Y:S01]  /*3010*/  @!P1 LDGSTS.E.128 [R45+0x80], [R30.64] ;  /* 0x000800001e2d9fae */ /* 0x0003e2000b921c44 */
[----:B------:R-:W-:-:S02]  /*3020*/  IMAD R51, R12, 0x20, R54 ;  /* 0x000000200c337824 */ /* 0x000fc400078e0236 */
[----:B------:R-:W-:Y:S01]  /*3030*/  IMAD R40, R4, 0x80, R49 ;  /* 0x0000008004287824 */ /* 0x000fe200078e0231 */
[----:B------:R1:W-:Y:S01]  /*3040*/  @!P0 LDGSTS.E.128 [R39+0x80], [R32.64] ;  /* 0x0008000020278fae */ /* 0x0003e2000b921c44 */
[C---:B------:R-:W-:Y:S02]  /*3050*/  ISETP.GE.AND P0, PT, R36.reuse, 0x180, PT ;  /* 0x000001802400780c */ /* 0x040fe40003f06270 */
[----:B------:R-:W-:Y:S01]  /*3060*/  ISETP.GE.AND P1, PT, R51, c[0x0][0x180], PT ;  /* 0x0000600033007a0c */ /* 0x000fe20003f26270 */
[----:B------:R1:W-:Y:S01]  /*3070*/  @!P2 LDGSTS.E.128 [R47+0x80], [R34.64] ;  /* 0x00080000222fafae */ /* 0x0003e2000b921c44 */
[----:B------:R-:W-:Y:S02]  /*3080*/  IADD3 R36, R36, 0x80, RZ ;  /* 0x0000008024247810 */ /* 0x000fe40007ffe0ff */
[----:B------:R-:W-:-:S13]  /*3090*/  ISETP.GE.OR P1, PT, R40, c[0x0][0x178], P1 ;  /* 0x00005e0028007a0c */ /* 0x000fda0000f26670 */
[----:B------:R-:W-:Y:S05]  /*30a0*/  @P1 BRA `(.L_x_28) ;  /* 0x0000009000001947 */ /* 0x000fea0003800000 */
[----:B-1----:R-:W-:Y:S01]  /*30b0*/  IMAD R30, R40, c[0x0][0x180], RZ ;  /* 0x00006000281e7a24 */ /* 0x002fe200078e02ff */
[----:B------:R-:W-:Y:S01]  /*30c0*/  SHF.R.S32.HI R31, RZ, 0x1f, R51 ;  /* 0x0000001fff1f7819 */ /* 0x000fe20000011433 */
[----:B------:R-:W-:-:S03]  /*30d0*/  IMAD R32, R49, 0x20, R54 ;  /* 0x0000002031207824 */ /* 0x000fc600078e0236 */
[----:B------:R-:W-:-:S04]  /*30e0*/  IADD3 R33, P1, R51, R30, RZ ;  /* 0x0000001e33217210 */ /* 0x000fc80007f3e0ff */
[----:B------:R-:W-:Y:S02]  /*30f0*/  LEA.HI.X.SX32 R34, R30, R31, 0x1, P1 ;  /* 0x0000001f1e227211 */ /* 0x000fe400008f0eff */
[----:B------:R-:W-:-:S04]  /*3100*/  LEA R30, P1, R33, c[0x0][0x160], 0x1 ;  /* 0x00005800211e7a11 */ /* 0x000fc800078208ff */
[----:B------:R-:W-:Y:S01]  /*3110*/  LEA.HI.X R31, R33, c[0x0][0x164], R34, 0x1, P1 ;  /* 0x00005900211f7a11 */ /* 0x000fe200008f0c22 */
[----:B------:R-:W-:-:S05]  /*3120*/  IMAD R33, R32, 0x2, R29 ;  /* 0x0000000220217824 */ /* 0x000fca00078e021d */
[----:B------:R1:W-:Y:S03]  /*3130*/  LDGSTS.E.128 [R33+0x80], [R30.64] ;  /* 0x000800001e217fae */ /* 0x0003e6000b921c44 */
.L_x_28:
[----:B-1----:R-:W-:Y:S05]  /*3140*/  BSYNC B1 ;  /* 0x0000000000017941 */ /* 0x002fea0003800000 */
.L_x_27:
[----:B------:R-:W-:Y:S01]  /*3150*/  IADD3 R37, R37, 0x400, RZ ;  /* 0x0000040025257810 */ /* 0x000fe20007ffe0ff */
[----:B------:R-:W-:Y:S05]  /*3160*/  @!P0 BRA `(.L_x_29) ;  /* 0xfffffa0000008947 */ /* 0x000fea000383ffff */
.L_x_26:
[----:B------:R-:W-:Y:S05]  /*3170*/  BSYNC B0 ;  /* 0x0000000000007941 */ /* 0x000fea0003800000 */
.L_x_25:
[----:B------:R-:W-:Y:S01]  /*3180*/  BSSY B0, `(.L_x_30) ;  /* 0x000003c000007945 */ /* 0x000fe20003800000 */
[----:B------:R-:W-:Y:S01]  /*3190*/  IMAD.MOV.U32 R36, RZ, RZ, R2 ;  /* 0x000000ffff247224 */ /* 0x000fe200078e0002 */
[----:B------:R-:W-:Y:S05]  /*31a0*/  @!P3 BRA `(.L_x_31) ;  /* 0x000003900000b947 */ /* 0x000fea0003800000 */
[----:B-1----:R-:W-:Y:S01]  /*31b0*/  IMAD R31, R12, 0x20, R11 ;  /* 0x000000200c1f7824 */ /* 0x002fe200078e020b */
[----:B------:R-:W-:Y:S01]  /*31c0*/  ISETP.GE.AND P0, PT, R18, c[0x0][0x17c], PT ;  /* 0x00005f0012007a0c */ /* 0x000fe20003f06270 */
[----:B------:R-:W-:Y:S01]  /*31d0*/  BSSY B1, `(.L_x_32) ;  /* 0x000000f000017945 */ /* 0x000fe20003800000 */
[----:B------:R-:W-:Y:S02]  /*31e0*/  ISETP.NE.AND P1, PT, R13, 0x1, PT ;  /* 0x000000010d00780c */ /* 0x000fe40003f25270 */
[----:B------:R-:W-:-:S13]  /*31f0*/  ISETP.GE.OR P0, PT, R31, c[0x0][0x180], P0 ;  /* 0x000060001f007a0c */ /* 0x000fda0000706670 */
[----:B------:R-:W-:Y:S05]  /*3200*/  @P0 BRA `(.L_x_33) ;  /* 0x000000b000000947 */ /* 0x000fea0003800000 */
[----:B------:R-:W-:-:S05]  /*3210*/  IMAD R31, R31, c[0x0][0x17c], RZ ;  /* 0x00005f001f1f7a24 */ /* 0x000fca00078e02ff */
[----:B------:R-:W-:Y:S02]  /*3220*/  SHF.R.S32.HI R33, RZ, 0x1f, R31 ;  /* 0x0000001fff217819 */ /* 0x000fe4000001141f */
[----:B------:R-:W-:-:S04]  /*3230*/  IADD3 R31, P0, R18, R31, RZ ;  /* 0x0000001f121f7210 */ /* 0x000fc80007f1e0ff */
[----:B------:R-:W-:Y:S01]  /*3240*/  LEA.HI.X.SX32 R32, R18, R33, 0x1, P0 ;  /* 0x0000002112207211 */ /* 0x000fe200000f0eff */
[----:B------:R-:W-:Y:S01]  /*3250*/  IMAD R33, R19, 0x2, R29 ;  /* 0x0000000213217824 */ /* 0x000fe200078e021d */
[----:B------:R-:W-:-:S04]  /*3260*/  LEA R30, P0, R31, c[0x0][0x168], 0x1 ;  /* 0x00005a001f1e7a11 */ /* 0x000fc800078008ff */
[----:B------:R-:W-:-:S05]  /*3270*/  LEA.HI.X R31, R31, c[0x0][0x16c], R32, 0x1, P0 ;  /* 0x00005b001f1f7a11 */ /* 0x000fca00000f0c20 */
[----:B------:R-:W-:Y:S01]  /*3280*/  @!PT LDS RZ, [RZ] ;  /* 0x00000000fffff984 */ /* 0x000fe20000000800 */
[----:B------:R-:W-:Y:S01]  /*3290*/  @!PT LDS RZ, [RZ] ;  /* 0x00000000fffff984 */ /* 0x000fe20000000800 */
[----:B------:R-:W-:Y:S01]  /*32a0*/  @!PT LDS RZ, [RZ] ;  /* 0x00000000fffff984 */ /* 0x000fe20000000800 */
[----:B------:R1:W-:Y:S04]  /*32b0*/  LDGSTS.E.128 [R33+0x4080], [R30.64] ;  /* 0x040800001e217fae */ /* 0x0003e8000b921c44 */
.L_x_33:
[----:B------:R-:W-:Y:S05]  /*32c0*/  BSYNC B1 ;  /* 0x0000000000017941 */ /* 0x000fea0003800000 */
.L_x_32:
        /* <DEDUP_REMOVED lines=8> */
[----:B------:R-:W-:Y:S02]  /*3350*/  IMAD R30, R30, c[0x0][0x17c], RZ ;  /* 0x00005f001e1e7a24 */ /* 0x000fe400078e02ff */
[----:B------:R-:W-:-:S03]  /*3360*/  IMAD R33, R24, 0x2, R29 ;  /* 0x0000000218217824 */ /* 0x000fc600078e021d */
[----:B------:R-:W-:Y:S02]  /*3370*/  SHF.R.S32.HI R32, RZ, 0x1f, R30 ;  /* 0x0000001fff207819 */ /* 0x000fe4000001141e */
[----:B------:R-:W-:-:S04]  /*3380*/  IADD3 R31, P0, R23, R30, RZ ;  /* 0x0000001e171f7210 */ /* 0x000fc80007f1e0ff */
[----:B------:R-:W-:Y:S02]  /*3390*/  LEA.HI.X.SX32 R32, R23, R32, 0x1, P0 ;  /* 0x0000002017207211 */ /* 0x000fe400000f0eff */
[----:B------:R-:W-:-:S04]  /*33a0*/  LEA R30, P0, R31, c[0x0][0x168], 0x1 ;  /* 0x00005a001f1e7a11 */ /* 0x000fc800078008ff */
[----:B------:R-:W-:-:S05]  /*33b0*/  LEA.HI.X R31, R31, c[0x0][0x16c], R32, 0x1, P0 ;  /* 0x00005b001f1f7a11 */ /* 0x000fca00000f0c20 */
[----:B------:R-:W-:Y:S01]  /*33c0*/  @!PT LDS RZ, [RZ] ;  /* 0x00000000fffff984 */ /* 0x000fe20000000800 */
[----:B------:R-:W-:Y:S01]  /*33d0*/  @!PT LDS RZ, [RZ] ;  /* 0x00000000fffff984 */ /* 0x000fe20000000800 */
[----:B------:R-:W-:Y:S01]  /*33e0*/  @!PT LDS RZ, [RZ] ;  /* 0x00000000fffff984 */ /* 0x000fe20000000800 */
[----:B------:R1:W-:Y:S04]  /*33f0*/  LDGSTS.E.128 [R33+0x4080], [R30.64] ;  /* 0x040800001e217fae */ /* 0x0003e8000b921c44 */
.L_x_35:
[----:B------:R-:W-:Y:S05]  /*3400*/  BSYNC B1 ;  /* 0x0000000000017941 */ /* 0x000fea0003800000 */
.L_x_34:
[----:B------:R-:W-:Y:S01]  /*3410*/  IMAD.MOV.U32 R36, RZ, RZ, R6 ;  /* 0x000000ffff247224 */ /* 0x000fe200078e0006 */
[----:B------:R-:W-:Y:S05]  /*3420*/  @!P1 BRA `(.L_x_31) ;  /* 0x0000011000009947 */ /* 0x000fea0003800000 */
[----:B-1----:R-:W-:Y:S01]  /*3430*/  IMAD R31, R12, 0x20, R17 ;  /* 0x000000200c1f7824 */ /* 0x002fe200078e0211 */
[----:B------:R-:W-:Y:S01]  /*3440*/  ISETP.GE.AND P0, PT, R26, c[0x0][0x17c], PT ;  /* 0x00005f001a007a0c */ /* 0x000fe20003f06270 */
[----:B------:R-:W-:-:S03]  /*3450*/  IMAD.MOV.U32 R36, RZ, RZ, R10 ;  /* 0x000000ffff247224 */ /* 0x000fc600078e000a */
[----:B------:R-:W-:-:S13]  /*3460*/  ISETP.GE.OR P0, PT, R31, c[0x0][0x180], P0 ;  /* 0x000060001f007a0c */ /* 0x000fda0000706670 */
[----:B------:R-:W-:Y:S05]  /*3470*/  @P0 BRA `(.L_x_31) ;  /* 0x000000c000000947 */ /* 0x000fea0003800000 */
[----:B------:R-:W-:Y:S02]  /*3480*/  IMAD R31, R31, c[0x0][0x17c], RZ ;  /* 0x00005f001f1f7a24 */ /* 0x000fe400078e02ff */
[----:B------:R-:W-:-:S03]  /*3490*/  IMAD.MOV.U32 R36, RZ, RZ, R10 ;  /* 0x000000ffff247224 */ /* 0x000fc600078e000a */
        /* <DEDUP_REMOVED lines=10> */
.L_x_31:
[----:B------:R-:W-:Y:S05]  /*3540*/  BSYNC B0 ;  /* 0x0000000000007941 */ /* 0x000fea0003800000 */
.L_x_30:
[----:B------:R-:W-:Y:S01]  /*3550*/  BSSY B0, `(.L_x_36) ;  /* 0x0000062000007945 */ /* 0x000fe20003800000 */
[----:B------:R-:W-:Y:S05]  /*3560*/  @!P4 BRA `(.L_x_37) ;  /* 0x000006000000c947 */ /* 0x000fea0003800000 */
.L_x_40:
[C---:B------:R-:W-:Y:S01]  /*3570*/  IADD3 R32, R36.reuse, 0x20, RZ ;  /* 0x0000002024207810 */ /* 0x040fe20007ffe0ff */
[C---:B-1----:R-:W-:Y:S01]  /*3580*/  IMAD.SHL.U32 R30, R36.reuse, 0x8, RZ ;  /* 0x00000008241e7824 */ /* 0x042fe200078e00ff */
[----:B------:R-:W-:Y:S01]  /*3590*/  IADD3 R34, R36, 0x40, RZ ;  /* 0x0000004024227810 */ /* 0x000fe20007ffe0ff */
[----:B------:R-:W-:Y:S01]  /*35a0*/  BSSY B1, `(.L_x_38) ;  /* 0x000005b000017945 */ /* 0x000fe20003800000 */
[----:B------:R-:W-:Y:S02]  /*35b0*/  SHF.R.S32.HI R33, RZ, 0x1f, R32 ;  /* 0x0000001fff217819 */ /* 0x000fe40000011420 */
[----:B------:R-:W-:Y:S01]  /*35c0*/  SHF.R.S32.HI R31, RZ, 0x1f, R30 ;  /* 0x0000001fff1f7819 */ /* 0x000fe2000001141e */
[----:B------:R-:W-:Y:S01]  /*35d0*/  IMAD.SHL.U32 R38, R34, 0x8, RZ ;  /* 0x0000000822267824 */ /* 0x000fe200078e00ff */
[----:B------:R-:W-:Y:S01]  /*35e0*/  LEA.HI R33, R33, R32, RZ, 0x4 ;  /* 0x0000002021217211 */ /* 0x000fe200078f20ff */
[----:B------:R-:W-:Y:S01]  /*35f0*/  IMAD.SHL.U32 R32, R32, 0x8, RZ ;  /* 0x0000000820207824 */ /* 0x000fe200078e00ff */
[----:B------:R-:W-:-:S02]  /*3600*/  LEA.HI R31, R31, R30, RZ, 0x7 ;  /* 0x0000001e1f1f7211 */ /* 0x000fc400078f38ff */
[----:B------:R-:W-:Y:S02]  /*3610*/  SHF.R.S32.HI R39, RZ, 0x1f, R38 ;  /* 0x0000001fff277819 */ /* 0x000fe40000011426 */
[----:B------:R-:W-:Y:S02]  /*3620*/  SHF.R.S32.HI R35, RZ, 0x1f, R32 ;  /* 0x0000001fff237819 */ /* 0x000fe40000011420 */
[----:B------:R-:W-:Y:S02]  /*3630*/  LOP3.LUT R31, R31, 0xffffff80, RZ, 0xc0, !PT ;  /* 0xffffff801f1f7812 */ /* 0x000fe400078ec0ff */
[----:B------:R-:W-:Y:S02]  /*3640*/  LEA.HI R35, R35, R32, RZ, 0x7 ;  /* 0x0000002023237211 */ /* 0x000fe400078f38ff */
[----:B------:R-:W-:Y:S01]  /*3650*/  LEA.HI R39, R39, R38, RZ, 0x7 ;  /* 0x0000002627277211 */ /* 0x000fe200078f38ff */
[----:B------:R-:W-:Y:S01]  /*3660*/  IMAD.IADD R45, R30, 0x1, -R31 ;  /* 0x000000011e2d7824 */ /* 0x000fe200078e0a1f */
[----:B------:R-:W-:-:S02]  /*3670*/  SHF.R.S32.HI R37, RZ, 0x1f, R34 ;  /* 0x0000001fff257819 */ /* 0x000fc40000011422 */
[----:B------:R-:W-:Y:S02]  /*3680*/  SHF.R.S32.HI R31, RZ, 0x1f, R36 ;  /* 0x0000001fff1f7819 */ /* 0x000fe40000011424 */
[----:B------:R-:W-:Y:S02]  /*3690*/  LOP3.LUT R35, R35, 0xffffff80, RZ, 0xc0, !PT ;  /* 0xffffff8023237812 */ /* 0x000fe400078ec0ff */
[----:B------:R-:W-:Y:S02]  /*36a0*/  LOP3.LUT R39, R39, 0xffffff80, RZ, 0xc0, !PT ;  /* 0xffffff8027277812 */ /* 0x000fe400078ec0ff */
[----:B------:R-:W-:Y:S01]  /*36b0*/  LEA.HI R37, R37, R34, RZ, 0x4 ;  /* 0x0000002225257211 */ /* 0x000fe200078f20ff */
[----:B------:R-:W-:Y:S01]  /*36c0*/  IMAD.IADD R40, R32, 0x1, -R35 ;  /* 0x0000000120287824 */ /* 0x000fe200078e0a23 */
[----:B------:R-:W-:Y:S01]  /*36d0*/  LEA.HI R31, R31, R36, RZ, 0x4 ;  /* 0x000000241f1f7211 */ /* 0x000fe200078f20ff */
[----:B------:R-:W-:Y:S01]  /*36e0*/  IMAD.IADD R46, R38, 0x1, -R39 ;  /* 0x00000001262e7824 */ /* 0x000fe200078e0a27 */
[----:B------:R-:W-:Y:S01]  /*36f0*/  SHF.R.S32.HI R47, RZ, 0x4, R33 ;  /* 0x00000004ff2f7819 */ /* 0x000fe20000011421 */
[C---:B------:R-:W-:Y:S01]  /*3700*/  IMAD.IADD R39, R0.reuse, 0x1, R45 ;  /* 0x0000000100277824 */ /* 0x040fe200078e022d */
[----:B------:R-:W-:Y:S01]  /*3710*/  SHF.R.S32.HI R38, RZ, 0x4, R31 ;  /* 0x00000004ff267819 */ /* 0x000fe2000001141f */
[C---:B------:R-:W-:Y:S01]  /*3720*/  IMAD.IADD R50, R0.reuse, 0x1, R40 ;  /* 0x0000000100327824 */ /* 0x040fe200078e0228 */
[----:B------:R-:W-:Y:S01]  /*3730*/  SHF.R.S32.HI R49, RZ, 0x4, R37 ;  /* 0x00000004ff317819 */ /* 0x000fe20000011425 */
[----:B------:R-:W-:Y:S01]  /*3740*/  IMAD.IADD R53, R0, 0x1, R46 ;  /* 0x0000000100357824 */ /* 0x000fe200078e022e */
[----:B------:R-:W-:Y:S01]  /*3750*/  IADD3 R30, R36, 0x60, RZ ;  /* 0x00000060241e7810 */ /* 0x000fe20007ffe0ff */
[C---:B------:R-:W-:Y:S01]  /*3760*/  IMAD R35, R12.reuse, 0x20, R38 ;  /* 0x000000200c237824 */ /* 0x040fe200078e0226 */
[----:B------:R-:W-:Y:S01]  /*3770*/  ISETP.GE.AND P1, PT, R39, c[0x0][0x17c], PT ;  /* 0x00005f0027007a0c */ /* 0x000fe20003f26270 */
[----:B------:R-:W-:Y:S01]  /*3780*/  IMAD R48, R12, 0x20, R47 ;  /* 0x000000200c307824 */ /* 0x000fe200078e022f */
[----:B------:R-:W-:Y:S01]  /*3790*/  ISETP.GE.AND P0, PT, R50, c[0x0][0x17c], PT ;  /* 0x00005f0032007a0c */ /* 0x000fe20003f06270 */
[----:B------:R-:W-:Y:S01]  /*37a0*/  IMAD R51, R12, 0x20, R49 ;  /* 0x000000200c337824 */ /* 0x000fe200078e0231 */
[----:B------:R-:W-:Y:S01]  /*37b0*/  ISETP.GE.AND P2, PT, R53, c[0x0][0x17c], PT ;  /* 0x00005f0035007a0c */ /* 0x000fe20003f46270 */
[----:B------:R-:W-:Y:S01]  /*37c0*/  IMAD.SHL.U32 R34, R30, 0x8, RZ ;  /* 0x000000081e227824 */ /* 0x000fe200078e00ff */
[----:B------:R-:W-:-:S02]  /*37d0*/  ISETP.GE.OR P1, PT, R35, c[0x0][0x180], P1 ;  /* 0x0000600023007a0c */ /* 0x000fc40000f26670 */
[----:B------:R-:W-:Y:S02]  /*37e0*/  ISETP.GE.OR P0, PT, R48, c[0x0][0x180], P0 ;  /* 0x0000600030007a0c */ /* 0x000fe40000706670 */
[----:B------:R-:W-:Y:S02]  /*37f0*/  ISETP.GE.OR P2, PT, R51, c[0x0][0x180], P2 ;  /* 0x0000600033007a0c */ /* 0x000fe40001746670 */
[----:B------:R-:W-:-:S04]  /*3800*/  SHF.R.S32.HI R31, RZ, 0x1f, R34 ;  /* 0x0000001fff1f7819 */ /* 0x000fc80000011422 */
[----:B------:R-:W-:Y:S02]  /*3810*/  LEA.HI R32, R31, R34, RZ, 0x7 ;  /* 0x000000221f207211 */ /* 0x000fe400078f38ff */
[----:B------:R-:W-:Y:S01]  /*3820*/  SHF.R.S32.HI R31, RZ, 0x1f, R30 ;  /* 0x0000001fff1f7819 */ /* 0x000fe2000001141e */
[----:B------:R-:W-:Y:S01]  /*3830*/  @!P1 IMAD R38, R38, 0x80, R45 ;  /* 0x0000008026269824 */ /* 0x000fe200078e022d */
[----:B------:R-:W-:Y:S01]  /*3840*/  LOP3.LUT R33, R32, 0xffffff80, RZ, 0xc0, !PT ;  /* 0xffffff8020217812 */ /* 0x000fe200078ec0ff */
[----:B------:R-:W-:Y:S01]  /*3850*/  @!P0 IMAD R40, R47, 0x80, R40 ;  /* 0x000000802f288824 */ /* 0x000fe200078e0228 */
[----:B------:R-:W-:Y:S01]  /*3860*/  LEA.HI R37, R31, R30, RZ, 0x4 ;  /* 0x0000001e1f257211 */ /* 0x000fe200078f20ff */
[----:B------:R-:W-:Y:S01]  /*3870*/  @!P1 IMAD R30, R35, c[0x0][0x17c], RZ ;  /* 0x00005f00231e9a24 */ /* 0x000fe200078e02ff */
[----:B------:R-:W-:Y:S01]  /*3880*/  @!P2 SHF.R.S32.HI R35, RZ, 0x1f, R53 ;  /* 0x0000001fff23a819 */ /* 0x000fe20000011435 */
[----:B------:R-:W-:Y:S02]  /*3890*/  @!P0 IMAD R31, R48, c[0x0][0x17c], RZ ;  /* 0x00005f00301f8a24 */ /* 0x000fe400078e02ff */
[----:B------:R-:W-:-:S02]  /*38a0*/  @!P2 IMAD R32, R51, c[0x0][0x17c], RZ ;  /* 0x00005f003320aa24 */ /* 0x000fc400078e02ff */
[----:B------:R-:W-:Y:S01]  /*38b0*/  IMAD.IADD R54, R34, 0x1, -R33 ;  /* 0x0000000122367824 */ /* 0x000fe200078e0a21 */
[----:B------:R-:W-:Y:S01]  /*38c0*/  @!P1 SHF.R.S32.HI R33, RZ, 0x1f, R39 ;  /* 0x0000001fff219819 */ /* 0x000fe20000011427 */
[----:B------:R-:W-:Y:S01]  /*38d0*/  @!P2 IMAD R46, R49, 0x80, R46 ;  /* 0x00000080312ea824 */ /* 0x000fe200078e022e */
[----:B------:R-:W-:Y:S01]  /*38e0*/  @!P1 IADD3 R39, P3, R39, R30, RZ ;  /* 0x0000001e27279210 */ /* 0x000fe20007f7e0ff */
[----:B------:R-:W-:Y:S01]  /*38f0*/  IMAD.IADD R49, R0, 0x1, R54 ;  /* 0x0000000100317824 */ /* 0x000fe200078e0236 */
[----:B------:R-:W-:Y:S02]  /*3900*/  @!P0 SHF.R.S32.HI R34, RZ, 0x1f, R50 ;  /* 0x0000001fff228819 */ /* 0x000fe40000011432 */
[----:B------:R-:W-:Y:S02]  /*3910*/  @!P0 IADD3 R47, P4, R50, R31, RZ ;  /* 0x0000001f322f8210 */ /* 0x000fe40007f9e0ff */
[----:B------:R-:W-:Y:S02]  /*3920*/  @!P2 IADD3 R45, P5, R53, R32, RZ ;  /* 0x00000020352da210 */ /* 0x000fe40007fbe0ff */
[----:B------:R-:W-:-:S02]  /*3930*/  @!P1 LEA.HI.X.SX32 R52, R30, R33, 0x1, P3 ;  /* 0x000000211e349211 */ /* 0x000fc400018f0eff */
[----:B------:R-:W-:Y:S02]  /*3940*/  @!P0 LEA.HI.X.SX32 R50, R31, R34, 0x1, P4 ;  /* 0x000000221f328211 */ /* 0x000fe400020f0eff */
[----:B------:R-:W-:Y:S02]  /*3950*/  @!P2 LEA.HI.X.SX32 R48, R32, R35, 0x1, P5 ;  /* 0x000000232030a211 */ /* 0x000fe400028f0eff */
[----:B------:R-:W-:Y:S02]  /*3960*/  @!P1 LEA R30, P3, R39, c[0x0][0x168], 0x1 ;  /* 0x00005a00271e9a11 */ /* 0x000fe400078608ff */
[----:B------:R-:W-:Y:S02]  /*3970*/  @!P0 LEA R32, P4, R47, c[0x0][0x168], 0x1 ;  /* 0x00005a002f208a11 */ /* 0x000fe400078808ff */
[----:B------:R-:W-:Y:S02]  /*3980*/  @!P2 LEA R34, P5, R45, c[0x0][0x168], 0x1 ;  /* 0x00005a002d22aa11 */ /* 0x000fe400078a08ff */
[----:B------:R-:W-:Y:S01]  /*3990*/  @!P1 LEA.HI.X R31, R39, c[0x0][0x16c], R52, 0x1, P3 ;  /* 0x00005b00271f9a11 */ /* 0x000fe200018f0c34 */
[----:B------:R-:W-:Y:S01]  /*39a0*/  @!P1 IMAD R39, R38, 0x2, R29 ;  /* 0x0000000226279824 */ /* 0x000fe200078e021d */
[----:B------:R-:W-:-:S02]  /*39b0*/  @!P0 LEA.HI.X R33, R47, c[0x0][0x16c], R50, 0x1, P4 ;  /* 0x00005b002f218a11 */ /* 0x000fc400020f0c32 */
[----:B------:R-:W-:Y:S01]  /*39c0*/  SHF.R.S32.HI R47, RZ, 0x4, R37 ;  /* 0x00000004ff2f7819 */ /* 0x000fe20000011425 */
[--C-:B------:R-:W-:Y:S01]  /*39d0*/  @!P0 IMAD R37, R40, 0x2, R29.reuse ;  /* 0x0000000228258824 */ /* 0x100fe200078e021d */
[----:B------:R-:W-:Y:S01]  /*39e0*/  @!P2 LEA.HI.X R35, R45, c[0x0][0x16c], R48, 0x1, P5 ;  /* 0x00005b002d23aa11 */ /* 0x000fe200028f0c30 */
[----:B------:R-:W-:Y:S01]  /*39f0*/  @!P2 IMAD R45, R46, 0x2, R29 ;  /* 0x000000022e2da824 */ /* 0x000fe200078e021d */
[----:B------:R-:W-:Y:S01]  /*3a00*/  @!PT LDS RZ, [RZ] ;  /* 0x00000000fffff984 */ /* 0x000fe20000000800 */
[----:B------:R-:W-:Y:S01]  /*3a10*/  @!PT LDS RZ, [RZ] ;  /* 0x00000000fffff984 */ /* 0x000fe20000000800 */
[----:B------:R-:W-:Y:S01]  /*3a20*/  @!PT LDS RZ, [RZ] ;  /* 0x00000000fffff984 */ /* 0x000fe20000000800 */
[----:B------:R1:W-:Y:S01]  /*3a30*/  @!P1 LDGSTS.E.128 [R39+0x4080], [R30.64] ;  /* 0x040800001e279fae */ /* 0x0003e2000b921c44 */
[----:B------:R-:W-:Y:S01]  /*3a40*/  IMAD R38, R12, 0x20, R47 ;  /* 0x000000200c267824 */ /* 0x000fe200078e022f */
[----:B------:R-:W-:Y:S02]  /*3a50*/  ISETP.GE.AND P1, PT, R49, c[0x0][0x17c], PT ;  /* 0x00005f0031007a0c */ /* 0x000fe40003f26270 */
[----:B------:R1:W-:Y:S01]  /*3a60*/  @!P0 LDGSTS.E.128 [R37+0x4080], [R32.64] ;  /* 0x0408000020258fae */ /* 0x0003e2000b921c44 */
[----:B------:R-:W-:Y:S02]  /*3a70*/  ISETP.GE.AND P0, PT, R36, 0x180, PT ;  /* 0x000001802400780c */ /* 0x000fe40003f06270 */
[----:B------:R-:W-:Y:S01]  /*3a80*/  ISETP.GE.OR P1, PT, R38, c[0x0][0x180], P1 ;  /* 0x0000600026007a0c */ /* 0x000fe20000f26670 */
[----:B------:R1:W-:Y:S01]  /*3a90*/  @!P2 LDGSTS.E.128 [R45+0x4080], [R34.64] ;  /* 0x04080000222dafae */ /* 0x0003e2000b921c44 */
[----:B------:R-:W-:-:S11]  /*3aa0*/  IADD3 R36, R36, 0x80, RZ ;  /* 0x0000008024247810 */ /* 0x000fd60007ffe0ff */
        /* <DEDUP_REMOVED lines=10> */
.L_x_39:
[----:B-1----:R-:W-:Y:S05]  /*3b50*/  BSYNC B1 ;  /* 0x0000000000017941 */ /* 0x002fea0003800000 */
.L_x_38:
[----:B------:R-:W-:Y:S05]  /*3b60*/  @!P0 BRA `(.L_x_40) ;  /* 0xfffffa0000008947 */ /* 0x000fea000383ffff */
.L_x_37:
[----:B------:R-:W-:Y:S05]  /*3b70*/  BSYNC B0 ;  /* 0x0000000000007941 */ /* 0x000fea0003800000 */
.L_x_36:
[----:B------:R-:W0:Y:S01]  /*3b80*/  LDGDEPBAR ;  /* 0x00000000000079af */ /* 0x000e220000000000 */
[----:B------:R-:W-:Y:S01]  /*3b90*/  IMAD.SHL.U32 R28, R28, 0x8, RZ ;  /* 0x000000081c1c7824 */ /* 0x000fe200078e00ff */
[----:B------:R-:W-:-:S04]  /*3ba0*/  DEPBAR.LE SB0, 0x0 ;  /* 0x000080000000791a */ /* 0x000fc80000000000 */
[----:B------:R-:W-:Y:S01]  /*3bb0*/  @!PT LDS RZ, [RZ] ;  /* 0x00000000fffff984 */ /* 0x000fe20000000800 */
[----:B------:R-:W-:Y:S01]  /*3bc0*/  @!PT LDS RZ, [RZ] ;  /* 0x00000000fffff984 */ /* 0x000fe20000000800 */
[----:B------:R-:W-:Y:S01]  /*3bd0*/  @!PT LDS RZ, [RZ] ;  /* 0x00000000fffff984 */ /* 0x000fe20000000800 */
[----:B------:R-:W-:Y:S01]  /*3be0*/  @!PT LDS RZ, [RZ] ;  /* 0x00000000fffff984 */ /* 0x000fe20000000800 */
[----:B------:R-:W-:Y:S06]  /*3bf0*/  MEMBAR.ALL.CTA ;  /* 0x0000000000007992 */ /* 0x000fec0000008000 */
[----:B------:R-:W-:Y:S01]  /*3c00*/  IADD3 R12, R12, 0x1, RZ ;  /* 0x000000010c0c7810 */ /* 0x000fe20007ffe0ff */
[----:B------:R2:W-:Y:S03]  /*3c10*/  ATOMS.ARRIVE.64 RZ, [R28+URZ] ;  /* 0x000000001cff7f8c */ /* 0x0005e6000c80043f */
[----:B------:R-:W-:-:S13]  /*3c20*/  ISETP.GE.AND P0, PT, R12, R3, PT ;  /* 0x000000030c00720c */ /* 0x000fda0003f06270 */
[----:B--2---:R-:W-:Y:S01]  /*3c30*/  @P0 CALL.REL.NOINC `(.L_x_41) ;  /* 0x0000001000000944 */ /* 0x004fe20003c00000 */
[----:B------:R-:W-:Y:S05]  /*3c40*/  BRA `(.L_x_42) ;  /* 0xffffea5000007947 */ /* 0x000fea000383ffff */
.L_x_41:
[----:B------:R-:W-:Y:S05]  /*3c50*/  EXIT ;  /* 0x000000000000794d */ /* 0x000fea0003800000 */
.L_x_43:
[----:B------:R-:W-:-:S00]  /*3c60*/  BRA `(.L_x_43) ;  /* 0xfffffff000007947 */ /* 0x000fc0000383ffff */
[----:B------:R-:W-:-:S00]  /*3c70*/  NOP ;  /* 0x0000000000007918 */ /* 0x000fc00000000000 */
        /* <DEDUP_REMOVED lines=8> */
.L_x_44:


//--------------------- .nv.shared.gemm_mma_kernel --------------------------
	.section	.nv.shared.gemm_mma_kernel,"aw",@nobits
	.sectionflags	@""
	.align	16
